//
// Generated by NVIDIA NVVM Compiler
//
// Compiler Build ID: CL-36424714
// Cuda compilation tools, release 13.0, V13.0.88
// Based on NVVM 20.0.0
//

.version 9.0
.target sm_100
.address_size 64

	// .globl	_Z15MatrixMulKernelPfS_S_iii
.extern .shared .align 16 .b8 shared_mem[];

.visible .entry _Z15MatrixMulKernelPfS_S_iii(
	.param .u64 .ptr .align 1 _Z15MatrixMulKernelPfS_S_iii_param_0,
	.param .u64 .ptr .align 1 _Z15MatrixMulKernelPfS_S_iii_param_1,
	.param .u64 .ptr .align 1 _Z15MatrixMulKernelPfS_S_iii_param_2,
	.param .u32 _Z15MatrixMulKernelPfS_S_iii_param_3,
	.param .u32 _Z15MatrixMulKernelPfS_S_iii_param_4,
	.param .u32 _Z15MatrixMulKernelPfS_S_iii_param_5
)
{
	.reg .pred 	%p<13>;
	.reg .b32 	%r<43>;
	.reg .b32 	%f<68>;
	.reg .b64 	%rd<53>;

	ld.param.u64 	%rd6, [_Z15MatrixMulKernelPfS_S_iii_param_0];
	ld.param.u64 	%rd7, [_Z15MatrixMulKernelPfS_S_iii_param_1];
	ld.param.u64 	%rd8, [_Z15MatrixMulKernelPfS_S_iii_param_2];
	ld.param.u32 	%r20, [_Z15MatrixMulKernelPfS_S_iii_param_3];
	ld.param.u32 	%r18, [_Z15MatrixMulKernelPfS_S_iii_param_4];
	ld.param.u32 	%r19, [_Z15MatrixMulKernelPfS_S_iii_param_5];
	cvta.to.global.u64 	%rd1, %rd8;
	cvta.to.global.u64 	%rd2, %rd7;
	mov.u32 	%r22, %ctaid.x;
	mov.u32 	%r23, %ntid.x;
	mov.u32 	%r24, %tid.x;
	mad.lo.s32 	%r1, %r22, %r23, %r24;
	mov.u32 	%r25, %ctaid.y;
	mov.u32 	%r26, %ntid.y;
	mov.u32 	%r27, %tid.y;
	mad.lo.s32 	%r28, %r25, %r26, %r27;
	setp.ge.s32 	%p1, %r1, %r18;
	setp.ge.s32 	%p2, %r28, %r20;
	or.pred  	%p3, %p1, %p2;
	@%p3 bra 	$L__BB0_14;
	setp.lt.s32 	%p4, %r19, 1;
	mov.f32 	%f67, 0f00000000;
	@%p4 bra 	$L__BB0_13;
	mul.lo.s32 	%r3, %r19, %r28;
	and.b32  	%r4, %r19, 7;
	setp.lt.u32 	%p5, %r19, 8;
	mov.f32 	%f67, 0f00000000;
	mov.b32 	%r41, 0;
	@%p5 bra 	$L__BB0_5;
	and.b32  	%r41, %r19, 2147483640;
	neg.s32 	%r39, %r41;
	shl.b32 	%r7, %r18, 3;
	mul.wide.u32 	%rd9, %r3, 4;
	add.s64 	%rd10, %rd9, %rd2;
	add.s64 	%rd52, %rd10, 16;
	mov.f32 	%f67, 0f00000000;
	mul.wide.s32 	%rd13, %r18, 4;
	mov.u32 	%r38, %r1;
$L__BB0_4:
	.pragma "nounroll";
	ld.global.f32 	%f17, [%rd52+-16];
	mul.wide.s32 	%rd11, %r38, 4;
	add.s64 	%rd12, %rd1, %rd11;
	ld.global.f32 	%f18, [%rd12];
	fma.rn.f32 	%f19, %f17, %f18, %f67;
	ld.global.f32 	%f20, [%rd52+-12];
	add.s64 	%rd14, %rd12, %rd13;
	ld.global.f32 	%f21, [%rd14];
	fma.rn.f32 	%f22, %f20, %f21, %f19;
	ld.global.f32 	%f23, [%rd52+-8];
	add.s64 	%rd15, %rd14, %rd13;
	ld.global.f32 	%f24, [%rd15];
	fma.rn.f32 	%f25, %f23, %f24, %f22;
	ld.global.f32 	%f26, [%rd52+-4];
	add.s64 	%rd16, %rd15, %rd13;
	ld.global.f32 	%f27, [%rd16];
	fma.rn.f32 	%f28, %f26, %f27, %f25;
	ld.global.f32 	%f29, [%rd52];
	add.s64 	%rd17, %rd16, %rd13;
	ld.global.f32 	%f30, [%rd17];
	fma.rn.f32 	%f31, %f29, %f30, %f28;
	ld.global.f32 	%f32, [%rd52+4];
	add.s64 	%rd18, %rd17, %rd13;
	ld.global.f32 	%f33, [%rd18];
	fma.rn.f32 	%f34, %f32, %f33, %f31;
	ld.global.f32 	%f35, [%rd52+8];
	add.s64 	%rd19, %rd18, %rd13;
	ld.global.f32 	%f36, [%rd19];
	fma.rn.f32 	%f37, %f35, %f36, %f34;
	ld.global.f32 	%f38, [%rd52+12];
	add.s64 	%rd20, %rd19, %rd13;
	ld.global.f32 	%f39, [%rd20];
	fma.rn.f32 	%f67, %f38, %f39, %f37;
	add.s32 	%r39, %r39, 8;
	add.s32 	%r38, %r38, %r7;
	add.s64 	%rd52, %rd52, 32;
	setp.ne.s32 	%p6, %r39, 0;
	@%p6 bra 	$L__BB0_4;
$L__BB0_5:
	setp.eq.s32 	%p7, %r4, 0;
	@%p7 bra 	$L__BB0_13;
	and.b32  	%r13, %r19, 3;
	setp.lt.u32 	%p8, %r4, 4;
	@%p8 bra 	$L__BB0_8;
	add.s32 	%r30, %r41, %r3;
	mul.wide.u32 	%rd21, %r30, 4;
	add.s64 	%rd22, %rd2, %rd21;
	ld.global.f32 	%f41, [%rd22];
	mad.lo.s32 	%r31, %r41, %r18, %r1;
	mul.wide.s32 	%rd23, %r31, 4;
	add.s64 	%rd24, %rd1, %rd23;
	ld.global.f32 	%f42, [%rd24];
	fma.rn.f32 	%f43, %f41, %f42, %f67;
	cvt.u64.u32 	%rd25, %r3;
	cvt.u64.u32 	%rd26, %r41;
	add.s64 	%rd27, %rd26, %rd25;
	shl.b64 	%rd28, %rd27, 2;
	add.s64 	%rd29, %rd2, %rd28;
	ld.global.f32 	%f44, [%rd29+4];
	mul.wide.s32 	%rd30, %r18, 4;
	add.s64 	%rd31, %rd24, %rd30;
	ld.global.f32 	%f45, [%rd31];
	fma.rn.f32 	%f46, %f44, %f45, %f43;
	ld.global.f32 	%f47, [%rd29+8];
	add.s64 	%rd32, %rd31, %rd30;
	ld.global.f32 	%f48, [%rd32];
	fma.rn.f32 	%f49, %f47, %f48, %f46;
	ld.global.f32 	%f50, [%rd29+12];
	add.s64 	%rd33, %rd32, %rd30;
	ld.global.f32 	%f51, [%rd33];
	fma.rn.f32 	%f67, %f50, %f51, %f49;
	add.s32 	%r41, %r41, 4;
$L__BB0_8:
	setp.eq.s32 	%p9, %r13, 0;
	@%p9 bra 	$L__BB0_13;
	setp.eq.s32 	%p10, %r13, 1;
	@%p10 bra 	$L__BB0_11;
	add.s32 	%r32, %r41, %r3;
	mul.wide.u32 	%rd34, %r32, 4;
	add.s64 	%rd35, %rd2, %rd34;
	ld.global.f32 	%f53, [%rd35];
	mad.lo.s32 	%r33, %r41, %r18, %r1;
	mul.wide.s32 	%rd36, %r33, 4;
	add.s64 	%rd37, %rd1, %rd36;
	ld.global.f32 	%f54, [%rd37];
	fma.rn.f32 	%f55, %f53, %f54, %f67;
	cvt.u64.u32 	%rd38, %r3;
	cvt.u64.u32 	%rd39, %r41;
	add.s64 	%rd40, %rd39, %rd38;
	shl.b64 	%rd41, %rd40, 2;
	add.s64 	%rd42, %rd2, %rd41;
	ld.global.f32 	%f56, [%rd42+4];
	mul.wide.s32 	%rd43, %r18, 4;
	add.s64 	%rd44, %rd37, %rd43;
	ld.global.f32 	%f57, [%rd44];
	fma.rn.f32 	%f67, %f56, %f57, %f55;
	add.s32 	%r41, %r41, 2;
$L__BB0_11:
	and.b32  	%r34, %r19, 1;
	setp.eq.b32 	%p11, %r34, 1;
	not.pred 	%p12, %p11;
	@%p12 bra 	$L__BB0_13;
	add.s32 	%r35, %r41, %r3;
	mul.wide.u32 	%rd45, %r35, 4;
	add.s64 	%rd46, %rd2, %rd45;
	ld.global.f32 	%f58, [%rd46];
	mad.lo.s32 	%r36, %r41, %r18, %r1;
	mul.wide.s32 	%rd47, %r36, 4;
	add.s64 	%rd48, %rd1, %rd47;
	ld.global.f32 	%f59, [%rd48];
	fma.rn.f32 	%f67, %f58, %f59, %f67;
$L__BB0_13:
	mad.lo.s32 	%r37, %r18, %r28, %r1;
	cvta.to.global.u64 	%rd49, %rd6;
	mul.wide.s32 	%rd50, %r37, 4;
	add.s64 	%rd51, %rd49, %rd50;
	st.global.f32 	[%rd51], %f67;
$L__BB0_14:
	ret;

}
	// .globl	_Z15matrixMulKernelPfS_S_iii
.visible .entry _Z15matrixMulKernelPfS_S_iii(
	.param .u64 .ptr .align 1 _Z15matrixMulKernelPfS_S_iii_param_0,
	.param .u64 .ptr .align 1 _Z15matrixMulKernelPfS_S_iii_param_1,
	.param .u64 .ptr .align 1 _Z15matrixMulKernelPfS_S_iii_param_2,
	.param .u32 _Z15matrixMulKernelPfS_S_iii_param_3,
	.param .u32 _Z15matrixMulKernelPfS_S_iii_param_4,
	.param .u32 _Z15matrixMulKernelPfS_S_iii_param_5
)
{
	.reg .pred 	%p<21>;
	.reg .b32 	%r<108>;
	.reg .b32 	%f<79>;
	.reg .b64 	%rd<13>;

	ld.param.u64 	%rd3, [_Z15matrixMulKernelPfS_S_iii_param_0];
	ld.param.u64 	%rd4, [_Z15matrixMulKernelPfS_S_iii_param_1];
	ld.param.u64 	%rd5, [_Z15matrixMulKernelPfS_S_iii_param_2];
	ld.param.u32 	%r38, [_Z15matrixMulKernelPfS_S_iii_param_3];
	ld.param.u32 	%r39, [_Z15matrixMulKernelPfS_S_iii_param_4];
	ld.param.u32 	%r40, [_Z15matrixMulKernelPfS_S_iii_param_5];
	mov.u32 	%r1, %ntid.x;
	mov.u32 	%r2, %ntid.y;
	mov.u32 	%r3, %tid.x;
	mov.u32 	%r4, %tid.y;
	mov.u32 	%r41, %ctaid.x;
	mad.lo.s32 	%r5, %r41, %r1, %r3;
	mov.u32 	%r42, %ctaid.y;
	mad.lo.s32 	%r6, %r42, %r2, %r4;
	add.s32 	%r43, %r1, %r40;
	add.s32 	%r44, %r43, -1;
	div.u32 	%r7, %r44, %r1;
	setp.lt.s32 	%p1, %r7, 1;
	mov.f32 	%f77, 0f00000000;
	@%p1 bra 	$L__BB1_19;
	mul.lo.s32 	%r46, %r1, %r2;
	shl.b32 	%r47, %r46, 2;
	mov.u32 	%r48, shared_mem;
	add.s32 	%r8, %r48, %r47;
	mul.lo.s32 	%r9, %r4, %r1;
	mul.lo.s32 	%r10, %r40, %r6;
	shl.b32 	%r49, %r3, 2;
	add.s32 	%r50, %r47, %r49;
	add.s32 	%r11, %r48, %r50;
	shl.b32 	%r12, %r1, 2;
	cvta.to.global.u64 	%rd1, %rd4;
	cvta.to.global.u64 	%rd2, %rd5;
	mov.f32 	%f77, 0f00000000;
	mov.b32 	%r101, 0;
	mov.u32 	%r100, %r40;
$L__BB1_2:
	setp.ge.s32 	%p2, %r6, %r38;
	min.u32 	%r15, %r1, %r100;
	max.u32 	%r16, %r15, 1;
	and.b32  	%r17, %r16, 7;
	mul.lo.s32 	%r18, %r101, %r1;
	add.s32 	%r19, %r18, %r3;
	setp.ge.s32 	%p3, %r19, %r40;
	mov.f32 	%f68, 0f00000000;
	or.pred  	%p4, %p2, %p3;
	@%p4 bra 	$L__BB1_4;
	add.s32 	%r51, %r19, %r10;
	mul.wide.s32 	%rd6, %r51, 4;
	add.s64 	%rd7, %rd1, %rd6;
	ld.global.f32 	%f68, [%rd7];
$L__BB1_4:
	setp.ge.s32 	%p5, %r5, %r39;
	add.s32 	%r52, %r9, %r3;
	shl.b32 	%r53, %r52, 2;
	mov.u32 	%r54, shared_mem;
	add.s32 	%r55, %r54, %r53;
	st.shared.f32 	[%r55], %f68;
	add.s32 	%r20, %r18, %r4;
	setp.ge.s32 	%p6, %r20, %r40;
	mov.f32 	%f69, 0f00000000;
	or.pred  	%p7, %p5, %p6;
	@%p7 bra 	$L__BB1_6;
	mad.lo.s32 	%r56, %r20, %r39, %r5;
	mul.wide.s32 	%rd8, %r56, 4;
	add.s64 	%rd9, %rd2, %rd8;
	ld.global.f32 	%f69, [%rd9];
$L__BB1_6:
	add.s32 	%r59, %r8, %r53;
	st.shared.f32 	[%r59], %f69;
	bar.sync 	0;
	setp.eq.s32 	%p8, %r40, %r18;
	@%p8 bra 	$L__BB1_18;
	setp.lt.u32 	%p9, %r15, 8;
	mov.b32 	%r106, 0;
	@%p9 bra 	$L__BB1_10;
	shl.b32 	%r61, %r9, 2;
	mov.u32 	%r62, shared_mem;
	add.s32 	%r63, %r61, %r62;
	add.s32 	%r102, %r63, 16;
	and.b32  	%r64, %r16, -8;
	neg.s32 	%r104, %r64;
	mov.u32 	%r103, %r11;
$L__BB1_9:
	.pragma "nounroll";
	and.b32  	%r106, %r16, 2040;
	ld.shared.f32 	%f24, [%r102+-16];
	ld.shared.f32 	%f25, [%r103];
	fma.rn.f32 	%f26, %f24, %f25, %f77;
	ld.shared.f32 	%f27, [%r102+-12];
	add.s32 	%r65, %r103, %r12;
	ld.shared.f32 	%f28, [%r65];
	fma.rn.f32 	%f29, %f27, %f28, %f26;
	ld.shared.f32 	%f30, [%r102+-8];
	add.s32 	%r66, %r65, %r12;
	ld.shared.f32 	%f31, [%r66];
	fma.rn.f32 	%f32, %f30, %f31, %f29;
	ld.shared.f32 	%f33, [%r102+-4];
	add.s32 	%r67, %r66, %r12;
	ld.shared.f32 	%f34, [%r67];
	fma.rn.f32 	%f35, %f33, %f34, %f32;
	ld.shared.f32 	%f36, [%r102];
	add.s32 	%r68, %r67, %r12;
	ld.shared.f32 	%f37, [%r68];
	fma.rn.f32 	%f38, %f36, %f37, %f35;
	ld.shared.f32 	%f39, [%r102+4];
	add.s32 	%r69, %r68, %r12;
	ld.shared.f32 	%f40, [%r69];
	fma.rn.f32 	%f41, %f39, %f40, %f38;
	ld.shared.f32 	%f42, [%r102+8];
	add.s32 	%r70, %r69, %r12;
	ld.shared.f32 	%f43, [%r70];
	fma.rn.f32 	%f44, %f42, %f43, %f41;
	ld.shared.f32 	%f45, [%r102+12];
	add.s32 	%r71, %r70, %r12;
	ld.shared.f32 	%f46, [%r71];
	fma.rn.f32 	%f77, %f45, %f46, %f44;
	add.s32 	%r104, %r104, 8;
	shl.b32 	%r72, %r1, 5;
	add.s32 	%r103, %r103, %r72;
	add.s32 	%r102, %r102, 32;
	setp.ne.s32 	%p10, %r104, 0;
	@%p10 bra 	$L__BB1_9;
$L__BB1_10:
	setp.eq.s32 	%p11, %r17, 0;
	@%p11 bra 	$L__BB1_18;
	setp.lt.u32 	%p12, %r17, 4;
	@%p12 bra 	$L__BB1_13;
	add.s32 	%r73, %r106, %r9;
	shl.b32 	%r74, %r73, 2;
	mov.u32 	%r75, shared_mem;
	add.s32 	%r76, %r75, %r74;
	ld.shared.f32 	%f48, [%r76];
	mad.lo.s32 	%r77, %r106, %r1, %r3;
	shl.b32 	%r78, %r77, 2;
	add.s32 	%r79, %r8, %r78;
	ld.shared.f32 	%f49, [%r79];
	fma.rn.f32 	%f50, %f48, %f49, %f77;
	ld.shared.f32 	%f51, [%r76+4];
	add.s32 	%r80, %r79, %r12;
	ld.shared.f32 	%f52, [%r80];
	fma.rn.f32 	%f53, %f51, %f52, %f50;
	ld.shared.f32 	%f54, [%r76+8];
	add.s32 	%r81, %r80, %r12;
	ld.shared.f32 	%f55, [%r81];
	fma.rn.f32 	%f56, %f54, %f55, %f53;
	ld.shared.f32 	%f57, [%r76+12];
	add.s32 	%r82, %r81, %r12;
	ld.shared.f32 	%f58, [%r82];
	fma.rn.f32 	%f77, %f57, %f58, %f56;
	add.s32 	%r106, %r106, 4;
$L__BB1_13:
	and.b32  	%r33, %r16, 3;
	setp.eq.s32 	%p13, %r33, 0;
	@%p13 bra 	$L__BB1_18;
	setp.eq.s32 	%p14, %r33, 1;
	@%p14 bra 	$L__BB1_16;
	add.s32 	%r83, %r106, %r9;
	shl.b32 	%r84, %r83, 2;
	mov.u32 	%r85, shared_mem;
	add.s32 	%r86, %r85, %r84;
	ld.shared.f32 	%f60, [%r86];
	mad.lo.s32 	%r87, %r106, %r1, %r3;
	shl.b32 	%r88, %r87, 2;
	add.s32 	%r89, %r8, %r88;
	ld.shared.f32 	%f61, [%r89];
	fma.rn.f32 	%f62, %f60, %f61, %f77;
	ld.shared.f32 	%f63, [%r86+4];
	add.s32 	%r90, %r89, %r12;
	ld.shared.f32 	%f64, [%r90];
	fma.rn.f32 	%f77, %f63, %f64, %f62;
	add.s32 	%r106, %r106, 2;
$L__BB1_16:
	and.b32  	%r91, %r16, 1;
	setp.eq.b32 	%p15, %r91, 1;
	not.pred 	%p16, %p15;
	@%p16 bra 	$L__BB1_18;
	add.s32 	%r92, %r106, %r9;
	shl.b32 	%r93, %r92, 2;
	mov.u32 	%r94, shared_mem;
	add.s32 	%r95, %r94, %r93;
	ld.shared.f32 	%f65, [%r95];
	mad.lo.s32 	%r96, %r106, %r1, %r3;
	shl.b32 	%r97, %r96, 2;
	add.s32 	%r98, %r8, %r97;
	ld.shared.f32 	%f66, [%r98];
	fma.rn.f32 	%f77, %f65, %f66, %f77;
$L__BB1_18:
	bar.sync 	0;
	add.s32 	%r101, %r101, 1;
	sub.s32 	%r100, %r100, %r1;
	setp.ne.s32 	%p17, %r101, %r7;
	@%p17 bra 	$L__BB1_2;
$L__BB1_19:
	setp.ge.s32 	%p18, %r6, %r38;
	setp.ge.s32 	%p19, %r5, %r39;
	or.pred  	%p20, %p18, %p19;
	@%p20 bra 	$L__BB1_21;
	mad.lo.s32 	%r99, %r39, %r6, %r5;
	cvta.to.global.u64 	%rd10, %rd3;
	mul.wide.s32 	%rd11, %r99, 4;
	add.s64 	%rd12, %rd10, %rd11;
	st.global.f32 	[%rd12], %f77;
$L__BB1_21:
	ret;

}


// ===== COMPILED SASS (sm_100) =====

	.target	sm_100

	.elftype	@"ET_EXEC"


//--------------------- .note.nv.tkinfo           --------------------------
	.section	.note.nv.tkinfo,"",@"SHT_NOTE"
	.sectionflags	@"SHF_NOTE_NV_TKINFO"
	.tkinfo
        /*0018*/ 	.word	0x00000002
        /*0030*/ 	.string	""
        /*0030*/ 	.string	"ptxas"
        /*0030*/ 	.string	"Cuda compilation tools, release 13.0, V13.0.88"
        /*0030*/ 	.string	"Build cuda_13.0.r13.0/compiler.36424714_0"
        /*0030*/ 	.string	"-arch sm_100 -m 64 "



//--------------------- .note.nv.cuinfo           --------------------------
	.section	.note.nv.cuinfo,"",@"SHT_NOTE"
	.sectionflags	@"SHF_NOTE_NV_CUINFO"
        /*0018*/ 	.short	0x0002
        /*001a*/ 	.short	0x0064
        /*001c*/ 	.short	0x0082
	.zero		2


//--------------------- .nv.info                  --------------------------
	.section	.nv.info,"",@"SHT_CUDA_INFO"
	.align	4


	//----- nvinfo : EIATTR_REGCOUNT
	.align		4
        /*0000*/ 	.byte	0x04, 0x2f
        /*0002*/ 	.short	(.L_1 - .L_0)
	.align		4
.L_0:
        /*0004*/ 	.word	index@(_Z15MatrixMulKernelPfS_S_iii)
        /*0008*/ 	.word	0x00000020


	//----- nvinfo : EIATTR_FRAME_SIZE
	.align		4
.L_1:
        /*000c*/ 	.byte	0x04, 0x11
        /*000e*/ 	.short	(.L_3 - .L_2)
	.align		4
.L_2:
        /*0010*/ 	.word	index@(_Z15MatrixMulKernelPfS_S_iii)
        /*0014*/ 	.word	0x00000000


	//----- nvinfo : EIATTR_REGCOUNT
	.align		4
.L_3:
        /*0018*/ 	.byte	0x04, 0x2f
        /*001a*/ 	.short	(.L_5 - .L_4)
	.align		4
.L_4:
        /*001c*/ 	.word	index@(_Z15matrixMulKernelPfS_S_iii)
        /*0020*/ 	.word	0x00000020


	//----- nvinfo : EIATTR_FRAME_SIZE
	.align		4
.L_5:
        /*0024*/ 	.byte	0x04, 0x11
        /*0026*/ 	.short	(.L_7 - .L_6)
	.align		4
.L_6:
        /*0028*/ 	.word	index@(_Z15matrixMulKernelPfS_S_iii)
        /*002c*/ 	.word	0x00000000


	//----- nvinfo : EIATTR_MIN_STACK_SIZE
	.align		4
.L_7:
        /*0030*/ 	.byte	0x04, 0x12
        /*0032*/ 	.short	(.L_9 - .L_8)
	.align		4
.L_8:
        /*0034*/ 	.word	index@(_Z15matrixMulKernelPfS_S_iii)
        /*0038*/ 	.word	0x00000000


	//----- nvinfo : EIATTR_MIN_STACK_SIZE
	.align		4
.L_9:
        /*003c*/ 	.byte	0x04, 0x12
        /*003e*/ 	.short	(.L_11 - .L_10)
	.align		4
.L_10:
        /*0040*/ 	.word	index@(_Z15MatrixMulKernelPfS_S_iii)
        /*0044*/ 	.word	0x00000000
.L_11:


//--------------------- .nv.compat                --------------------------
	.section	.nv.compat,"",@"SHT_CUDA_COMPAT_INFO"
	.align	4
        /*0000*/ 	.byte	0x02, 0x09, 0x00, 0x00, 0x02, 0x02, 0x01, 0x00, 0x02, 0x05, 0x05, 0x00, 0x03, 0x07, 0x01, 0x01
        /*0010*/ 	.byte	0x02, 0x03, 0x00, 0x00, 0x02, 0x06, 0x01, 0x00, 0x04, 0x0b, 0x08, 0x00, 0x09, 0x00, 0x00, 0x00
        /*0020*/ 	.byte	0x00, 0x00, 0x00, 0x00


//--------------------- .nv.info._Z15matrixMulKernelPfS_S_iii --------------------------
	.section	.nv.info._Z15matrixMulKernelPfS_S_iii,"",@"SHT_CUDA_INFO"
	.sectionflags	@""
	.align	4


	//----- nvinfo : EIATTR_CUDA_API_VERSION
	.align		4
        /*0000*/ 	.byte	0x04, 0x37
        /*0002*/ 	.short	(.L_13 - .L_12)
.L_12:
        /*0004*/ 	.word	0x00000082


	//----- nvinfo : EIATTR_KPARAM_INFO
	.align		4
.L_13:
        /*0008*/ 	.byte	0x04, 0x17
        /*000a*/ 	.short	(.L_15 - .L_14)
.L_14:
        /*000c*/ 	.word	0x00000000
        /*0010*/ 	.short	0x0005
        /*0012*/ 	.short	0x0020
        /*0014*/ 	.byte	0x00, 0xf0, 0x11, 0x00


	//----- nvinfo : EIATTR_KPARAM_INFO
	.align		4
.L_15:
        /*0018*/ 	.byte	0x04, 0x17
        /*001a*/ 	.short	(.L_17 - .L_16)
.L_16:
        /*001c*/ 	.word	0x00000000
        /*0020*/ 	.short	0x0004
        /*0022*/ 	.short	0x001c
        /*0024*/ 	.byte	0x00, 0xf0, 0x11, 0x00


	//----- nvinfo : EIATTR_KPARAM_INFO
	.align		4
.L_17:
        /*0028*/ 	.byte	0x04, 0x17
        /*002a*/ 	.short	(.L_19 - .L_18)
.L_18:
        /*002c*/ 	.word	0x00000000
        /*0030*/ 	.short	0x0003
        /*0032*/ 	.short	0x0018
        /*0034*/ 	.byte	0x00, 0xf0, 0x11, 0x00


	//----- nvinfo : EIATTR_KPARAM_INFO
	.align		4
.L_19:
        /*0038*/ 	.byte	0x04, 0x17
        /*003a*/ 	.short	(.L_21 - .L_20)
.L_20:
        /*003c*/ 	.word	0x00000000
        /*0040*/ 	.short	0x0002
        /*0042*/ 	.short	0x0010
        /*0044*/ 	.byte	0x00, 0xf5, 0x21, 0x00


	//----- nvinfo : EIATTR_KPARAM_INFO
	.align		4
.L_21:
        /*0048*/ 	.byte	0x04, 0x17
        /*004a*/ 	.short	(.L_23 - .L_22)
.L_22:
        /*004c*/ 	.word	0x00000000
        /*0050*/ 	.short	0x0001
        /*0052*/ 	.short	0x0008
        /*0054*/ 	.byte	0x00, 0xf5, 0x21, 0x00


	//----- nvinfo : EIATTR_KPARAM_INFO
	.align		4
.L_23:
        /*0058*/ 	.byte	0x04, 0x17
        /*005a*/ 	.short	(.L_25 - .L_24)
.L_24:
        /*005c*/ 	.word	0x00000000
        /*0060*/ 	.short	0x0000
        /*0062*/ 	.short	0x0000
        /*0064*/ 	.byte	0x00, 0xf5, 0x21, 0x00


	//----- nvinfo : EIATTR_SPARSE_MMA_MASK
	.align		4
.L_25:
        /*0068*/ 	.byte	0x03, 0x50
        /*006a*/ 	.short	0x0000


	//----- nvinfo : EIATTR_MAXREG_COUNT
	.align		4
        /*006c*/ 	.byte	0x03, 0x1b
        /*006e*/ 	.short	0x00ff


	//----- nvinfo : EIATTR_NUM_BARRIERS
	.align		4
        /*0070*/ 	.byte	0x02, 0x4c
        /*0072*/ 	.byte	0x01
	.zero		1


	//----- nvinfo : EIATTR_MERCURY_ISA_VERSION
	.align		4
        /*0074*/ 	.byte	0x03, 0x5f
        /*0076*/ 	.short	0x0101


	//----- nvinfo : EIATTR_VRC_CTA_INIT_COUNT
	.align		4
        /*0078*/ 	.byte	0x02, 0x4a
	.zero		1
	.zero		1


	//----- nvinfo : EIATTR_EXIT_INSTR_OFFSETS
	.align		4
        /*007c*/ 	.byte	0x04, 0x1c
        /*007e*/ 	.short	(.L_27 - .L_26)


	//   ....[0]....
.L_26:
        /*0080*/ 	.word	0x00000b70


	//   ....[1]....
        /*0084*/ 	.word	0x00000bc0


	//----- nvinfo : EIATTR_CBANK_PARAM_SIZE
	.align		4
.L_27:
        /*0088*/ 	.byte	0x03, 0x19
        /*008a*/ 	.short	0x0024


	//----- nvinfo : EIATTR_PARAM_CBANK
	.align		4
        /*008c*/ 	.byte	0x04, 0x0a
        /*008e*/ 	.short	(.L_29 - .L_28)
	.align		4
.L_28:
        /*0090*/ 	.word	index@(.nv.constant0._Z15matrixMulKernelPfS_S_iii)
        /*0094*/ 	.short	0x0380
        /*0096*/ 	.short	0x0024


	//----- nvinfo : EIATTR_SW_WAR
	.align		4
.L_29:
        /*0098*/ 	.byte	0x04, 0x36
        /*009a*/ 	.short	(.L_31 - .L_30)
.L_30:
        /*009c*/ 	.word	0x00000008
.L_31:


//--------------------- .nv.info._Z15MatrixMulKernelPfS_S_iii --------------------------
	.section	.nv.info._Z15MatrixMulKernelPfS_S_iii,"",@"SHT_CUDA_INFO"
	.sectionflags	@""
	.align	4


	//----- nvinfo : EIATTR_CUDA_API_VERSION
	.align		4
        /*0000*/ 	.byte	0x04, 0x37
        /*0002*/ 	.short	(.L_33 - .L_32)
.L_32:
        /*0004*/ 	.word	0x00000082


	//----- nvinfo : EIATTR_KPARAM_INFO
	.align		4
.L_33:
        /*0008*/ 	.byte	0x04, 0x17
        /*000a*/ 	.short	(.L_35 - .L_34)
.L_34:
        /*000c*/ 	.word	0x00000000
        /*0010*/ 	.short	0x0005
        /*0012*/ 	.short	0x0020
        /*0014*/ 	.byte	0x00, 0xf0, 0x11, 0x00


	//----- nvinfo : EIATTR_KPARAM_INFO
	.align		4
.L_35:
        /*0018*/ 	.byte	0x04, 0x17
        /*001a*/ 	.short	(.L_37 - .L_36)
.L_36:
        /*001c*/ 	.word	0x00000000
        /*0020*/ 	.short	0x0004
        /*0022*/ 	.short	0x001c
        /*0024*/ 	.byte	0x00, 0xf0, 0x11, 0x00


	//----- nvinfo : EIATTR_KPARAM_INFO
	.align		4
.L_37:
        /*0028*/ 	.byte	0x04, 0x17
        /*002a*/ 	.short	(.L_39 - .L_38)
.L_38:
        /*002c*/ 	.word	0x00000000
        /*0030*/ 	.short	0x0003
        /*0032*/ 	.short	0x0018
        /*0034*/ 	.byte	0x00, 0xf0, 0x11, 0x00


	//----- nvinfo : EIATTR_KPARAM_INFO
	.align		4
.L_39:
        /*0038*/ 	.byte	0x04, 0x17
        /*003a*/ 	.short	(.L_41 - .L_40)
.L_40:
        /*003c*/ 	.word	0x00000000
        /*0040*/ 	.short	0x0002
        /*0042*/ 	.short	0x0010
        /*0044*/ 	.byte	0x00, 0xf5, 0x21, 0x00


	//----- nvinfo : EIATTR_KPARAM_INFO
	.align		4
.L_41:
        /*0048*/ 	.byte	0x04, 0x17
        /*004a*/ 	.short	(.L_43 - .L_42)
.L_42:
        /*004c*/ 	.word	0x00000000
        /*0050*/ 	.short	0x0001
        /*0052*/ 	.short	0x0008
        /*0054*/ 	.byte	0x00, 0xf5, 0x21, 0x00


	//----- nvinfo : EIATTR_KPARAM_INFO
	.align		4
.L_43:
        /*0058*/ 	.byte	0x04, 0x17
        /*005a*/ 	.short	(.L_45 - .L_44)
.L_44:
        /*005c*/ 	.word	0x00000000
        /*0060*/ 	.short	0x0000
        /*0062*/ 	.short	0x0000
        /*0064*/ 	.byte	0x00, 0xf5, 0x21, 0x00


	//----- nvinfo : EIATTR_SPARSE_MMA_MASK
	.align		4
.L_45:
        /*0068*/ 	.byte	0x03, 0x50
        /*006a*/ 	.short	0x0000


	//----- nvinfo : EIATTR_MAXREG_COUNT
	.align		4
        /*006c*/ 	.byte	0x03, 0x1b
        /*006e*/ 	.short	0x00ff


	//----- nvinfo : EIATTR_MERCURY_ISA_VERSION
	.align		4
        /*0070*/ 	.byte	0x03, 0x5f
        /*0072*/ 	.short	0x0101


	//----- nvinfo : EIATTR_VRC_CTA_INIT_COUNT
	.align		4
        /*0074*/ 	.byte	0x02, 0x4a
	.zero		1
	.zero		1


	//----- nvinfo : EIATTR_EXIT_INSTR_OFFSETS
	.align		4
        /*0078*/ 	.byte	0x04, 0x1c
        /*007a*/ 	.short	(.L_47 - .L_46)


	//   ....[0]....
.L_46:
        /*007c*/ 	.word	0x000000c0


	//   ....[1]....
        /*0080*/ 	.word	0x000008e0


	//----- nvinfo : EIATTR_CBANK_PARAM_SIZE
	.align		4
.L_47:
        /*0084*/ 	.byte	0x03, 0x19
        /*0086*/ 	.short	0x0024


	//----- nvinfo : EIATTR_PARAM_CBANK
	.align		4
        /*0088*/ 	.byte	0x04, 0x0a
        /*008a*/ 	.short	(.L_49 - .L_48)
	.align		4
.L_48:
        /*008c*/ 	.word	index@(.nv.constant0._Z15MatrixMulKernelPfS_S_iii)
        /*0090*/ 	.short	0x0380
        /*0092*/ 	.short	0x0024


	//----- nvinfo : EIATTR_SW_WAR
	.align		4
.L_49:
        /*0094*/ 	.byte	0x04, 0x36
        /*0096*/ 	.short	(.L_51 - .L_50)
.L_50:
        /*0098*/ 	.word	0x00000008
.L_51:


//--------------------- .nv.callgraph             --------------------------
	.section	.nv.callgraph,"",@"SHT_CUDA_CALLGRAPH"
	.align	4
	.sectionentsize	8
	.align		4
        /*0000*/ 	.word	0x00000000
	.align		4
        /*0004*/ 	.word	0xffffffff
	.align		4
        /*0008*/ 	.word	0x00000000
	.align		4
        /*000c*/ 	.word	0xfffffffe
	.align		4
        /*0010*/ 	.word	0x00000000
	.align		4
        /*0014*/ 	.word	0xfffffffd
	.align		4
        /*0018*/ 	.word	0x00000000
	.align		4
        /*001c*/ 	.word	0xfffffffc


//--------------------- .text._Z15matrixMulKernelPfS_S_iii --------------------------
	.section	.text._Z15matrixMulKernelPfS_S_iii,"ax",@progbits
	.align	128
        .global         _Z15matrixMulKernelPfS_S_iii
        .type           _Z15matrixMulKernelPfS_S_iii,@function
        .size           _Z15matrixMulKernelPfS_S_iii,(.L_x_13 - _Z15matrixMulKernelPfS_S_iii)
        .other          _Z15matrixMulKernelPfS_S_iii,@"STO_CUDA_ENTRY STV_DEFAULT"
_Z15matrixMulKernelPfS_S_iii:
.text._Z15matrixMulKernelPfS_S_iii:
[----:B------:R-:W-:Y:S08]  /*0000*/  LDC R1, c[0x0][0x37c] ;  /* 0x0000df00ff017b82 */ /* 0x000ff00000000800 */
[----:B------:R-:W0:Y:S01]  /*0010*/  LDC R0, c[0x0][0x360] ;  /* 0x0000d800ff007b82 */ /* 0x000e220000000800 */
[----:B------:R-:W-:Y:S01]  /*0020*/  IMAD.MOV.U32 R2, RZ, RZ, RZ ;  /* 0x000000ffff027224 */ /* 0x000fe200078e00ff */
[----:B------:R-:W1:Y:S01]  /*0030*/  S2R R6, SR_CTAID.Y ;  /* 0x0000000000067919 */ /* 0x000e620000002600 */
[----:B------:R-:W1:Y:S01]  /*0040*/  LDCU UR4, c[0x0][0x364] ;  /* 0x00006c80ff0477ac */ /* 0x000e620008000800 */
[----:B------:R-:W-:Y:S01]  /*0050*/  HFMA2 R11, -RZ, RZ, 0, 0 ;  /* 0x00000000ff0b7431 */ /* 0x000fe200000001ff */
[----:B------:R-:W2:Y:S03]  /*0060*/  LDCU.64 UR8, c[0x0][0x358] ;  /* 0x00006b00ff0877ac */ /* 0x000ea60008000a00 */
[----:B------:R-:W3:Y:S08]  /*0070*/  LDC R7, c[0x0][0x3a0] ;  /* 0x0000e800ff077b82 */ /* 0x000ef00000000800 */
[----:B------:R-:W4:Y:S01]  /*0080*/  S2UR UR5, SR_CTAID.X ;  /* 0x00000000000579c3 */ /* 0x000f220000002500 */
[----:B0-----:R-:W0:Y:S01]  /*0090*/  I2F.U32.RP R4, R0 ;  /* 0x0000000000047306 */ /* 0x001e220000209000 */
[----:B------:R-:W-:-:S07]  /*00a0*/  ISETP.NE.U32.AND P2, PT, R0, RZ, PT ;  /* 0x000000ff0000720c */ /* 0x000fce0003f45070 */
[----:B0-----:R-:W0:Y:S02]  /*00b0*/  MUFU.RCP R4, R4 ;  /* 0x0000000400047308 */ /* 0x001e240000001000 */
[----:B0-----:R-:W-:-:S06]  /*00c0*/  IADD3 R5, PT, PT, R4, 0xffffffe, RZ ;  /* 0x0ffffffe04057810 */ /* 0x001fcc0007ffe0ff */
[----:B------:R0:W5:Y:S02]  /*00d0*/  F2I.FTZ.U32.TRUNC.NTZ R3, R5 ;  /* 0x0000000500037305 */ /* 0x000164000021f000 */
[----:B0-----:R-:W4:Y:S01]  /*00e0*/  S2R R5, SR_TID.X ;  /* 0x0000000000057919 */ /* 0x001f220000002100 */
[----:B-----5:R-:W-:-:S05]  /*00f0*/  IADD3 R9, PT, PT, RZ, -R3, RZ ;  /* 0x80000003ff097210 */ /* 0x020fca0007ffe0ff */
[----:B------:R-:W-:-:S04]  /*0100*/  IMAD R9, R9, R0, RZ ;  /* 0x0000000009097224 */ /* 0x000fc800078e02ff */
[----:B------:R-:W-:Y:S01]  /*0110*/  IMAD.HI.U32 R2, R3, R9, R2 ;  /* 0x0000000903027227 */ /* 0x000fe200078e0002 */
[----:B---3--:R-:W-:-:S05]  /*0120*/  IADD3 R3, PT, PT, R0, -0x1, R7 ;  /* 0xffffffff00037810 */ /* 0x008fca0007ffe007 */
[----:B------:R-:W-:-:S05]  /*0130*/  IMAD.HI.U32 R2, R2, R3, RZ ;  /* 0x0000000302027227 */ /* 0x000fca00078e00ff */
[----:B------:R-:W-:-:S05]  /*0140*/  IADD3 R7, PT, PT, -R2, RZ, RZ ;  /* 0x000000ff02077210 */ /* 0x000fca0007ffe1ff */
[C---:B------:R-:W-:Y:S02]  /*0150*/  IMAD R7, R0.reuse, R7, R3 ;  /* 0x0000000700077224 */ /* 0x040fe400078e0203 */
[----:B------:R-:W1:Y:S01]  /*0160*/  S2R R3, SR_TID.Y ;  /* 0x0000000000037919 */ /* 0x000e620000002200 */
[----:B----4-:R-:W-:Y:S02]  /*0170*/  IMAD R4, R0, UR5, R5 ;  /* 0x0000000500047c24 */ /* 0x010fe4000f8e0205 */
[----:B------:R-:W-:-:S13]  /*0180*/  ISETP.GE.U32.AND P0, PT, R7, R0, PT ;  /* 0x000000000700720c */ /* 0x000fda0003f06070 */
[----:B------:R-:W-:Y:S01]  /*0190*/  @P0 IMAD.IADD R7, R7, 0x1, -R0 ;  /* 0x0000000107070824 */ /* 0x000fe200078e0a00 */
[----:B------:R-:W-:-:S04]  /*01a0*/  @P0 IADD3 R2, PT, PT, R2, 0x1, RZ ;  /* 0x0000000102020810 */ /* 0x000fc80007ffe0ff */
[----:B------:R-:W-:Y:S01]  /*01b0*/  ISETP.GE.U32.AND P1, PT, R7, R0, PT ;  /* 0x000000000700720c */ /* 0x000fe20003f26070 */
[----:B-1----:R-:W-:-:S12]  /*01c0*/  IMAD R7, R6, UR4, R3 ;  /* 0x0000000406077c24 */ /* 0x002fd8000f8e0203 */
[----:B------:R-:W-:Y:S01]  /*01d0*/  @P1 VIADD R2, R2, 0x1 ;  /* 0x0000000102021836 */ /* 0x000fe20000000000 */
[----:B------:R-:W-:-:S04]  /*01e0*/  @!P2 LOP3.LUT R2, RZ, R0, RZ, 0x33, !PT ;  /* 0x00000000ff02a212 */ /* 0x000fc800078e33ff */
[----:B------:R-:W-:-:S13]  /*01f0*/  ISETP.GE.AND P0, PT, R2, 0x1, PT ;  /* 0x000000010200780c */ /* 0x000fda0003f06270 */
[----:B--2---:R-:W-:Y:S05]  /*0200*/  @!P0 BRA `(.L_x_0) ;  /* 0x00000008004c8947 */ /* 0x004fea0003800000 */
[----:B------:R-:W0:Y:S01]  /*0210*/  S2UR UR5, SR_CgaCtaId ;  /* 0x00000000000579c3 */ /* 0x000e220000008800 */
[----:B------:R-:W1:Y:S01]  /*0220*/  LDCU UR6, c[0x0][0x3a0] ;  /* 0x00007400ff0677ac */ /* 0x000e620008000800 */
[----:B------:R-:W-:Y:S02]  /*0230*/  IMAD R6, R0, UR4, RZ ;  /* 0x0000000400067c24 */ /* 0x000fe4000f8e02ff */
[----:B------:R-:W-:Y:S01]  /*0240*/  IMAD.MOV.U32 R11, RZ, RZ, RZ ;  /* 0x000000ffff0b7224 */ /* 0x000fe200078e00ff */
[----:B------:R-:W-:Y:S01]  /*0250*/  UMOV UR4, 0x400 ;  /* 0x0000040000047882 */ /* 0x000fe20000000000 */
[----:B------:R-:W-:Y:S02]  /*0260*/  IMAD.SHL.U32 R8, R6, 0x4, RZ ;  /* 0x0000000406087824 */ /* 0x000fe400078e00ff */
[----:B------:R-:W-:-:S03]  /*0270*/  IMAD R6, R0, R3, RZ ;  /* 0x0000000300067224 */ /* 0x000fc600078e02ff */
[----:B------:R-:W-:Y:S02]  /*0280*/  LEA R10, R5, R8, 0x2 ;  /* 0x00000008050a7211 */ /* 0x000fe400078e10ff */
[----:B-1----:R-:W-:Y:S01]  /*0290*/  MOV R9, UR6 ;  /* 0x0000000600097c02 */ /* 0x002fe20008000f00 */
[----:B0-----:R-:W-:-:S06]  /*02a0*/  ULEA UR4, UR5, UR4, 0x18 ;  /* 0x0000000405047291 */ /* 0x001fcc000f8ec0ff */
[----:B------:R-:W-:Y:S01]  /*02b0*/  VIADD R8, R8, UR4 ;  /* 0x0000000408087c36 */ /* 0x000fe20008000000 */
[----:B------:R-:W-:Y:S01]  /*02c0*/  IADD3 R10, PT, PT, R10, UR4, RZ ;  /* 0x000000040a0a7c10 */ /* 0x000fe2000fffe0ff */
[----:B------:R-:W-:-:S06]  /*02d0*/  UMOV UR4, URZ ;  /* 0x000000ff00047c82 */ /* 0x000fcc0008000000 */
.L_x_6:
[----:B0-----:R-:W0:Y:S01]  /*02e0*/  LDCU UR7, c[0x0][0x3a0] ;  /* 0x00007400ff0777ac */ /* 0x001e220008000800 */
[----:B------:R-:W-:Y:S01]  /*02f0*/  IMAD R20, R0, UR4, RZ ;  /* 0x0000000400147c24 */ /* 0x000fe2000f8e02ff */
[----:B------:R-:W-:Y:S01]  /*0300*/  MOV R18, RZ ;  /* 0x000000ff00127202 */ /* 0x000fe20000000f00 */
[----:B------:R-:W1:Y:S02]  /*0310*/  LDCU UR5, c[0x0][0x398] ;  /* 0x00007300ff0577ac */ /* 0x000e640008000800 */
[C---:B------:R-:W-:Y:S01]  /*0320*/  IMAD.IADD R16, R20.reuse, 0x1, R5 ;  /* 0x0000000114107824 */ /* 0x040fe200078e0205 */
[----:B------:R-:W-:Y:S01]  /*0330*/  IADD3 R19, PT, PT, R20, R3, RZ ;  /* 0x0000000314137210 */ /* 0x000fe20007ffe0ff */
[----:B------:R-:W2:Y:S03]  /*0340*/  LDCU UR6, c[0x0][0x39c] ;  /* 0x00007380ff0677ac */ /* 0x000ea60008000800 */
[----:B0-----:R-:W-:-:S02]  /*0350*/  ISETP.GE.AND P0, PT, R16, UR7, PT ;  /* 0x0000000710007c0c */ /* 0x001fc4000bf06270 */
[----:B------:R-:W-:Y:S02]  /*0360*/  ISETP.GE.AND P1, PT, R19, UR7, PT ;  /* 0x0000000713007c0c */ /* 0x000fe4000bf26270 */
[----:B-1----:R-:W-:Y:S02]  /*0370*/  ISETP.GE.OR P0, PT, R7, UR5, P0 ;  /* 0x0000000507007c0c */ /* 0x002fe40008706670 */
[----:B--2---:R-:W-:-:S11]  /*0380*/  ISETP.GE.OR P1, PT, R4, UR6, P1 ;  /* 0x0000000604007c0c */ /* 0x004fd60008f26670 */
[----:B------:R-:W0:Y:S01]  /*0390*/  @!P0 LDC.64 R12, c[0x0][0x388] ;  /* 0x0000e200ff0c8b82 */ /* 0x000e220000000a00 */
[----:B------:R-:W-:Y:S02]  /*03a0*/  @!P0 IMAD R17, R7, UR7, R16 ;  /* 0x0000000707118c24 */ /* 0x000fe4000f8e0210 */
[----:B------:R-:W-:Y:S02]  /*03b0*/  IMAD.MOV.U32 R16, RZ, RZ, RZ ;  /* 0x000000ffff107224 */ /* 0x000fe400078e00ff */
[----:B------:R-:W-:-:S03]  /*03c0*/  @!P1 IMAD R19, R19, UR6, R4 ;  /* 0x0000000613139c24 */ /* 0x000fc6000f8e0204 */
[----:B------:R-:W1:Y:S01]  /*03d0*/  @!P1 LDC.64 R14, c[0x0][0x390] ;  /* 0x0000e400ff0e9b82 */ /* 0x000e620000000a00 */
[----:B0-----:R-:W-:-:S05]  /*03e0*/  @!P0 IMAD.WIDE R12, R17, 0x4, R12 ;  /* 0x00000004110c8825 */ /* 0x001fca00078e020c */
[----:B------:R-:W2:Y:S01]  /*03f0*/  @!P0 LDG.E R16, desc[UR8][R12.64] ;  /* 0x000000080c108981 */ /* 0x000ea2000c1e1900 */
[----:B-1----:R-:W-:-:S05]  /*0400*/  @!P1 IMAD.WIDE R14, R19, 0x4, R14 ;  /* 0x00000004130e9825 */ /* 0x002fca00078e020e */
[----:B------:R-:W3:Y:S01]  /*0410*/  @!P1 LDG.E R18, desc[UR8][R14.64] ;  /* 0x000000080e129981 */ /* 0x000ee2000c1e1900 */
[----:B------:R-:W0:Y:S01]  /*0420*/  S2UR UR6, SR_CgaCtaId ;  /* 0x00000000000679c3 */ /* 0x000e220000008800 */
[----:B------:R-:W-:Y:S01]  /*0430*/  UMOV UR5, 0x400 ;  /* 0x0000040000057882 */ /* 0x000fe20000000000 */
[----:B------:R-:W-:Y:S01]  /*0440*/  IMAD.IADD R17, R6, 0x1, R5 ;  /* 0x0000000106117824 */ /* 0x000fe200078e0205 */
[----:B------:R-:W-:Y:S01]  /*0450*/  ISETP.NE.AND P1, PT, R20, UR7, PT ;  /* 0x0000000714007c0c */ /* 0x000fe2000bf25270 */
[----:B------:R-:W-:-:S06]  /*0460*/  UIADD3 UR4, UPT, UPT, UR4, 0x1, URZ ;  /* 0x0000000104047890 */ /* 0x000fcc000fffe0ff */
[----:B------:R-:W-:Y:S01]  /*0470*/  ISETP.NE.AND P0, PT, R2, UR4, PT ;  /* 0x0000000402007c0c */ /* 0x000fe2000bf05270 */
[----:B0-----:R-:W-:-:S06]  /*0480*/  ULEA UR5, UR6, UR5, 0x18 ;  /* 0x0000000506057291 */ /* 0x001fcc000f8ec0ff */
[C---:B------:R-:W-:Y:S02]  /*0490*/  LEA R19, R17.reuse, UR5, 0x2 ;  /* 0x0000000511137c11 */ /* 0x040fe4000f8e10ff */
[----:B------:R-:W-:-:S03]  /*04a0*/  LEA R17, R17, R8, 0x2 ;  /* 0x0000000811117211 */ /* 0x000fc600078e10ff */
[----:B--2---:R0:W-:Y:S04]  /*04b0*/  STS [R19], R16 ;  /* 0x0000001013007388 */ /* 0x0041e80000000800 */
[----:B---3--:R0:W-:Y:S01]  /*04c0*/  STS [R17], R18 ;  /* 0x0000001211007388 */ /* 0x0081e20000000800 */
[----:B------:R-:W-:Y:S06]  /*04d0*/  BAR.SYNC.DEFER_BLOCKING 0x0 ;  /* 0x0000000000007b1d */ /* 0x000fec0000010000 */
[----:B------:R-:W-:Y:S05]  /*04e0*/  @!P1 BRA `(.L_x_1) ;  /* 0x0000000400889947 */ /* 0x000fea0003800000 */
[----:B------:R-:W-:Y:S01]  /*04f0*/  VIMNMX.U32 R12, PT, PT, R0, R9, PT ;  /* 0x00000009000c7248 */ /* 0x000fe20003fe0000 */
[----:B------:R-:W-:-:S03]  /*0500*/  IMAD.MOV.U32 R14, RZ, RZ, RZ ;  /* 0x000000ffff0e7224 */ /* 0x000fc600078e00ff */
[C---:B------:R-:W-:Y:S02]  /*0510*/  ISETP.GE.U32.AND P1, PT, R12.reuse, 0x8, PT ;  /* 0x000000080c00780c */ /* 0x040fe40003f26070 */
[----:B------:R-:W-:-:S04]  /*0520*/  VIMNMX.U32 R12, PT, PT, R12, 0x1, !PT ;  /* 0x000000010c0c7848 */ /* 0x000fc80007fe0000 */
[----:B------:R-:W-:-:S07]  /*0530*/  LOP3.LUT R23, R12, 0x7, RZ, 0xc0, !PT ;  /* 0x000000070c177812 */ /* 0x000fce00078ec0ff */
[----:B------:R-:W-:Y:S05]  /*0540*/  @!P1 BRA `(.L_x_2) ;  /* 0x0000000000a89947 */ /* 0x000fea0003800000 */
[----:B------:R-:W-:Y:S02]  /*0550*/  LEA R15, R6, UR5, 0x2 ;  /* 0x00000005060f7c11 */ /* 0x000fe4000f8e10ff */
[C---:B0-----:R-:W-:Y:S02]  /*0560*/  LOP3.LUT R16, R12.reuse, 0xfffffff8, RZ, 0xc0, !PT ;  /* 0xfffffff80c107812 */ /* 0x041fe400078ec0ff */
[----:B------:R-:W-:Y:S01]  /*0570*/  MOV R13, R10 ;  /* 0x0000000a000d7202 */ /* 0x000fe20000000f00 */
[----:B------:R-:W-:Y:S01]  /*0580*/  VIADD R15, R15, 0x10 ;  /* 0x000000100f0f7836 */ /* 0x000fe20000000000 */
[----:B------:R-:W-:Y:S02]  /*0590*/  LOP3.LUT R14, R12, 0x7f8, RZ, 0xc0, !PT ;  /* 0x000007f80c0e7812 */ /* 0x000fe400078ec0ff */
[----:B------:R-:W-:-:S07]  /*05a0*/  IADD3 R16, PT, PT, -R16, RZ, RZ ;  /* 0x000000ff10107210 */ /* 0x000fce0007ffe1ff */
.L_x_3:
[----:B------:R-:W-:Y:S01]  /*05b0*/  IMAD R25, R0, 0x4, R13 ;  /* 0x0000000400197824 */ /* 0x000fe200078e020d */
[----:B------:R-:W-:Y:S01]  /*05c0*/  LDS R22, [R15+-0x10] ;  /* 0xfffff0000f167984 */ /* 0x000fe20000000800 */
[----:B------:R-:W-:-:S03]  /*05d0*/  IADD3 R16, PT, PT, R16, 0x8, RZ ;  /* 0x0000000810107810 */ /* 0x000fc60007ffe0ff */
[----:B------:R0:W1:Y:S01]  /*05e0*/  LDS R24, [R13] ;  /* 0x000000000d187984 */ /* 0x0000620000000800 */
[----:B------:R-:W-:Y:S02]  /*05f0*/  LEA R27, R0, R25, 0x2 ;  /* 0x00000019001b7211 */ /* 0x000fe400078e10ff */
[----:B------:R-:W-:Y:S01]  /*0600*/  ISETP.NE.AND P1, PT, R16, RZ, PT ;  /* 0x000000ff1000720c */ /* 0x000fe20003f25270 */
[----:B------:R-:W-:Y:S02]  /*0610*/  LDS R21, [R15+-0xc] ;  /* 0xfffff4000f157984 */ /* 0x000fe40000000800 */
[C---:B------:R-:W-:Y:S02]  /*0620*/  IMAD R29, R0.reuse, 0x4, R27 ;  /* 0x00000004001d7824 */ /* 0x040fe400078e021b */
[----:B------:R-:W2:Y:S01]  /*0630*/  LDS R25, [R25] ;  /* 0x0000000019197984 */ /* 0x000ea20000000800 */
[C---:B0-----:R-:W-:Y:S02]  /*0640*/  IMAD R13, R0.reuse, 0x20, R13 ;  /* 0x00000020000d7824 */ /* 0x041fe400078e020d */
[----:B------:R-:W-:Y:S01]  /*0650*/  LEA R26, R0, R29, 0x2 ;  /* 0x0000001d001a7211 */ /* 0x000fe200078e10ff */
[----:B------:R-:W-:Y:S04]  /*0660*/  LDS R19, [R15+-0x8] ;  /* 0xfffff8000f137984 */ /* 0x000fe80000000800 */
[----:B------:R-:W0:Y:S04]  /*0670*/  LDS R20, [R27] ;  /* 0x000000001b147984 */ /* 0x000e280000000800 */
[----:B------:R-:W-:Y:S04]  /*0680*/  LDS R17, [R15+-0x4] ;  /* 0xfffffc000f117984 */ /* 0x000fe80000000800 */
[----:B------:R-:W3:Y:S01]  /*0690*/  LDS R18, [R29] ;  /* 0x000000001d127984 */ /* 0x000ee20000000800 */
[----:B-1----:R-:W-:-:S03]  /*06a0*/  FFMA R22, R22, R24, R11 ;  /* 0x0000001816167223 */ /* 0x002fc6000000000b */
[----:B------:R-:W-:Y:S01]  /*06b0*/  LDS R11, [R15] ;  /* 0x000000000f0b7984 */ /* 0x000fe20000000800 */
[----:B--2---:R-:W-:Y:S01]  /*06c0*/  FFMA R24, R21, R25, R22 ;  /* 0x0000001915187223 */ /* 0x004fe20000000016 */
[C---:B------:R-:W-:Y:S02]  /*06d0*/  IMAD R21, R0.reuse, 0x4, R26 ;  /* 0x0000000400157824 */ /* 0x040fe400078e021a */
[----:B------:R-:W1:Y:S03]  /*06e0*/  LDS R22, [R26] ;  /* 0x000000001a167984 */ /* 0x000e660000000800 */
[C---:B------:R-:W-:Y:S01]  /*06f0*/  LEA R25, R0.reuse, R21, 0x2 ;  /* 0x0000001500197211 */ /* 0x040fe200078e10ff */
[----:B0-----:R-:W-:Y:S02]  /*0700*/  FFMA R24, R19, R20, R24 ;  /* 0x0000001413187223 */ /* 0x001fe40000000018 */
[----:B------:R-:W-:Y:S02]  /*0710*/  LDS R19, [R15+0x4] ;  /* 0x000004000f137984 */ /* 0x000fe40000000800 */
[----:B------:R-:W-:-:S02]  /*0720*/  IMAD R27, R0, 0x4, R25 ;  /* 0x00000004001b7824 */ /* 0x000fc400078e0219 */
[----:B------:R-:W0:Y:S01]  /*0730*/  LDS R20, [R21] ;  /* 0x0000000015147984 */ /* 0x000e220000000800 */
[----:B---3--:R-:W-:-:S03]  /*0740*/  FFMA R18, R17, R18, R24 ;  /* 0x0000001211127223 */ /* 0x008fc60000000018 */
[----:B------:R-:W-:Y:S04]  /*0750*/  LDS R17, [R15+0x8] ;  /* 0x000008000f117984 */ /* 0x000fe80000000800 */
[----:B------:R-:W2:Y:S04]  /*0760*/  LDS R25, [R25] ;  /* 0x0000000019197984 */ /* 0x000ea80000000800 */
[----:B------:R-:W-:Y:S04]  /*0770*/  LDS R27, [R27] ;  /* 0x000000001b1b7984 */ /* 0x000fe80000000800 */
[----:B------:R3:W4:Y:S02]  /*0780*/  LDS R24, [R15+0xc] ;  /* 0x00000c000f187984 */ /* 0x0007240000000800 */
[----:B---3--:R-:W-:Y:S01]  /*0790*/  IADD3 R15, PT, PT, R15, 0x20, RZ ;  /* 0x000000200f0f7810 */ /* 0x008fe20007ffe0ff */
[----:B-1----:R-:W-:-:S04]  /*07a0*/  FFMA R18, R11, R22, R18 ;  /* 0x000000160b127223 */ /* 0x002fc80000000012 */
[----:B0-----:R-:W-:-:S04]  /*07b0*/  FFMA R18, R19, R20, R18 ;  /* 0x0000001413127223 */ /* 0x001fc80000000012 */
[----:B--2---:R-:W-:-:S04]  /*07c0*/  FFMA R17, R17, R25, R18 ;  /* 0x0000001911117223 */ /* 0x004fc80000000012 */
[----:B----4-:R-:W-:Y:S01]  /*07d0*/  FFMA R11, R24, R27, R17 ;  /* 0x0000001b180b7223 */ /* 0x010fe20000000011 */
[----:B------:R-:W-:Y:S06]  /*07e0*/  @P1 BRA `(.L_x_3) ;  /* 0xfffffffc00701947 */ /* 0x000fec000383ffff */
.L_x_2:
[----:B------:R-:W-:-:S13]  /*07f0*/  ISETP.NE.AND P1, PT, R23, RZ, PT ;  /* 0x000000ff1700720c */ /* 0x000fda0003f25270 */
[----:B------:R-:W-:Y:S05]  /*0800*/  @!P1 BRA `(.L_x_1) ;  /* 0x0000000000c09947 */ /* 0x000fea0003800000 */
[----:B------:R-:W-:Y:S02]  /*0810*/  ISETP.GE.U32.AND P1, PT, R23, 0x4, PT ;  /* 0x000000041700780c */ /* 0x000fe40003f26070 */
[----:B0-----:R-:W-:-:S11]  /*0820*/  LOP3.LUT P2, R18, R12, 0x3, RZ, 0xc0, !PT ;  /* 0x000000030c127812 */ /* 0x001fd6000784c0ff */
[----:B------:R-:W-:Y:S05]  /*0830*/  @!P1 BRA `(.L_x_4) ;  /* 0x0000000000509947 */ /* 0x000fea0003800000 */
[----:B------:R-:W-:Y:S02]  /*0840*/  IMAD R15, R14, R0, R5 ;  /* 0x000000000e0f7224 */ /* 0x000fe400078e0205 */
[----:B------:R-:W-:Y:S01]  /*0850*/  IMAD.IADD R13, R6, 0x1, R14 ;  /* 0x00000001060d7824 */ /* 0x000fe200078e020e */
[----:B------:R-:W-:Y:S02]  /*0860*/  IADD3 R14, PT, PT, R14, 0x4, RZ ;  /* 0x000000040e0e7810 */ /* 0x000fe40007ffe0ff */
[----:B------:R-:W-:Y:S02]  /*0870*/  LEA R15, R15, R8, 0x2 ;  /* 0x000000080f0f7211 */ /* 0x000fe400078e10ff */
[----:B------:R-:W-:-:S03]  /*0880*/  LEA R13, R13, UR5, 0x2 ;  /* 0x000000050d0d7c11 */ /* 0x000fc6000f8e10ff */
[C---:B------:R-:W-:Y:S01]  /*0890*/  IMAD R21, R0.reuse, 0x4, R15 ;  /* 0x0000000400157824 */ /* 0x040fe200078e020f */
[----:B------:R-:W-:Y:S04]  /*08a0*/  LDS R17, [R15] ;  /* 0x000000000f117984 */ /* 0x000fe80000000800 */
[----:B------:R-:W0:Y:S01]  /*08b0*/  LDS R16, [R13] ;  /* 0x000000000d107984 */ /* 0x000e220000000800 */
[----:B------:R-:W-:-:S03]  /*08c0*/  LEA R25, R0, R21, 0x2 ;  /* 0x0000001500197211 */ /* 0x000fc600078e10ff */
[----:B------:R-:W-:Y:S02]  /*08d0*/  LDS R19, [R13+0x4] ;  /* 0x000004000d137984 */ /* 0x000fe40000000800 */
[----:B------:R-:W-:Y:S02]  /*08e0*/  IMAD R20, R0, 0x4, R25 ;  /* 0x0000000400147824 */ /* 0x000fe400078e0219 */
[----:B------:R-:W1:Y:S04]  /*08f0*/  LDS R21, [R21] ;  /* 0x0000000015157984 */ /* 0x000e680000000800 */
[----:B------:R-:W-:Y:S04]  /*0900*/  LDS R23, [R13+0x8] ;  /* 0x000008000d177984 */ /* 0x000fe80000000800 */
[----:B------:R-:W2:Y:S04]  /*0910*/  LDS R25, [R25] ;  /* 0x0000000019197984 */ /* 0x000ea80000000800 */
[----:B------:R-:W-:Y:S04]  /*0920*/  LDS R27, [R13+0xc] ;  /* 0x00000c000d1b7984 */ /* 0x000fe80000000800 */
[----:B------:R-:W3:Y:S01]  /*0930*/  LDS R20, [R20] ;  /* 0x0000000014147984 */ /* 0x000ee20000000800 */
[----:B0-----:R-:W-:-:S04]  /*0940*/  FFMA R16, R16, R17, R11 ;  /* 0x0000001110107223 */ /* 0x001fc8000000000b */
[----:B-1----:R-:W-:-:S04]  /*0950*/  FFMA R16, R19, R21, R16 ;  /* 0x0000001513107223 */ /* 0x002fc80000000010 */
[----:B--2---:R-:W-:-:S04]  /*0960*/  FFMA R16, R23, R25, R16 ;  /* 0x0000001917107223 */ /* 0x004fc80000000010 */
[----:B---3--:R-:W-:-:S07]  /*0970*/  FFMA R11, R27, R20, R16 ;  /* 0x000000141b0b7223 */ /* 0x008fce0000000010 */
.L_x_4:
[----:B------:R-:W-:Y:S05]  /*0980*/  @!P2 BRA `(.L_x_1) ;  /* 0x000000000060a947 */ /* 0x000fea0003800000 */
[----:B------:R-:W-:Y:S02]  /*0990*/  ISETP.NE.AND P1, PT, R18, 0x1, PT ;  /* 0x000000011200780c */ /* 0x000fe40003f25270 */
[----:B------:R-:W-:-:S04]  /*09a0*/  LOP3.LUT R12, R12, 0x1, RZ, 0xc0, !PT ;  /* 0x000000010c0c7812 */ /* 0x000fc800078ec0ff */
[----:B------:R-:W-:-:S07]  /*09b0*/  ISETP.NE.U32.AND P2, PT, R12, 0x1, PT ;  /* 0x000000010c00780c */ /* 0x000fce0003f45070 */
[----:B------:R-:W-:Y:S06]  /*09c0*/  @!P1 BRA `(.L_x_5) ;  /* 0x0000000000309947 */ /* 0x000fec0003800000 */
[----:B------:R-:W-:Y:S02]  /*09d0*/  IMAD R13, R14, R0, R5 ;  /* 0x000000000e0d7224 */ /* 0x000fe400078e0205 */
[----:B------:R-:W-:Y:S01]  /*09e0*/  IMAD.IADD R12, R6, 0x1, R14 ;  /* 0x00000001060c7824 */ /* 0x000fe200078e020e */
[----:B------:R-:W-:Y:S02]  /*09f0*/  IADD3 R14, PT, PT, R14, 0x2, RZ ;  /* 0x000000020e0e7810 */ /* 0x000fe40007ffe0ff */
[----:B------:R-:W-:Y:S02]  /*0a00*/  LEA R13, R13, R8, 0x2 ;  /* 0x000000080d0d7211 */ /* 0x000fe400078e10ff */
[----:B------:R-:W-:-:S03]  /*0a10*/  LEA R12, R12, UR5, 0x2 ;  /* 0x000000050c0c7c11 */ /* 0x000fc6000f8e10ff */
[----:B------:R-:W-:Y:S01]  /*0a20*/  IMAD R17, R0, 0x4, R13 ;  /* 0x0000000400117824 */ /* 0x000fe200078e020d */
[----:B------:R-:W-:Y:S04]  /*0a30*/  LDS R15, [R13] ;  /* 0x000000000d0f7984 */ /* 0x000fe80000000800 */
[----:B------:R-:W0:Y:S04]  /*0a40*/  LDS R16, [R12] ;  /* 0x000000000c107984 */ /* 0x000e280000000800 */
[----:B------:R-:W-:Y:S04]  /*0a50*/  LDS R18, [R12+0x4] ;  /* 0x000004000c127984 */ /* 0x000fe80000000800 */
[----:B------:R-:W1:Y:S01]  /*0a60*/  LDS R17, [R17] ;  /* 0x0000000011117984 */ /* 0x000e620000000800 */
[----:B0-----:R-:W-:-:S04]  /*0a70*/  FFMA R11, R16, R15, R11 ;  /* 0x0000000f100b7223 */ /* 0x001fc8000000000b */
[----:B-1----:R-:W-:-:S07]  /*0a80*/  FFMA R11, R18, R17, R11 ;  /* 0x00000011120b7223 */ /* 0x002fce000000000b */
.L_x_5:
[----:B------:R-:W-:Y:S05]  /*0a90*/  @P2 BRA `(.L_x_1) ;  /* 0x00000000001c2947 */ /* 0x000fea0003800000 */
[----:B------:R-:W-:Y:S02]  /*0aa0*/  IMAD.IADD R12, R6, 0x1, R14 ;  /* 0x00000001060c7824 */ /* 0x000fe400078e020e */
[----:B------:R-:W-:-:S03]  /*0ab0*/  IMAD R13, R0, R14, R5 ;  /* 0x0000000e000d7224 */ /* 0x000fc600078e0205 */
[----:B------:R-:W-:Y:S02]  /*0ac0*/  LEA R12, R12, UR5, 0x2 ;  /* 0x000000050c0c7c11 */ /* 0x000fe4000f8e10ff */
[----:B------:R-:W-:-:S04]  /*0ad0*/  LEA R13, R13, R8, 0x2 ;  /* 0x000000080d0d7211 */ /* 0x000fc800078e10ff */
[----:B------:R-:W-:Y:S04]  /*0ae0*/  LDS R12, [R12] ;  /* 0x000000000c0c7984 */ /* 0x000fe80000000800 */
[----:B------:R-:W0:Y:S02]  /*0af0*/  LDS R13, [R13] ;  /* 0x000000000d0d7984 */ /* 0x000e240000000800 */
[----:B0-----:R-:W-:-:S07]  /*0b00*/  FFMA R11, R12, R13, R11 ;  /* 0x0000000d0c0b7223 */ /* 0x001fce000000000b */
.L_x_1:
[----:B------:R-:W-:Y:S01]  /*0b10*/  BAR.SYNC.DEFER_BLOCKING 0x0 ;  /* 0x0000000000007b1d */ /* 0x000fe20000010000 */
[----:B------:R-:W-:-:S05]  /*0b20*/  IMAD.IADD R9, R9, 0x1, -R0 ;  /* 0x0000000109097824 */ /* 0x000fca00078e0a00 */
[----:B------:R-:W-:Y:S05]  /*0b30*/  @P0 BRA `(.L_x_6) ;  /* 0xfffffff400e80947 */ /* 0x000fea000383ffff */
.L_x_0:
[----:B------:R-:W1:Y:S02]  /*0b40*/  LDCU.64 UR4, c[0x0][0x398] ;  /* 0x00007300ff0477ac */ /* 0x000e640008000a00 */
[----:B-1----:R-:W-:-:S04]  /*0b50*/  ISETP.GE.AND P0, PT, R4, UR5, PT ;  /* 0x0000000504007c0c */ /* 0x002fc8000bf06270 */
[----:B------:R-:W-:-:S13]  /*0b60*/  ISETP.GE.OR P0, PT, R7, UR4, P0 ;  /* 0x0000000407007c0c */ /* 0x000fda0008706670 */
[----:B------:R-:W-:Y:S05]  /*0b70*/  @P0 EXIT ;  /* 0x000000000000094d */ /* 0x000fea0003800000 */
[----:B------:R-:W1:Y:S01]  /*0b80*/  LDC.64 R2, c[0x0][0x380] ;  /* 0x0000e000ff027b82 */ /* 0x000e620000000a00 */
[----:B------:R-:W-:-:S04]  /*0b90*/  IMAD R7, R7, UR5, R4 ;  /* 0x0000000507077c24 */ /* 0x000fc8000f8e0204 */
[----:B-1----:R-:W-:-:S05]  /*0ba0*/  IMAD.WIDE R2, R7, 0x4, R2 ;  /* 0x0000000407027825 */ /* 0x002fca00078e0202 */
[----:B------:R-:W-:Y:S01]  /*0bb0*/  STG.E desc[UR8][R2.64], R11 ;  /* 0x0000000b02007986 */ /* 0x000fe2000c101908 */
[----:B------:R-:W-:Y:S05]  /*0bc0*/  EXIT ;  /* 0x000000000000794d */ /* 0x000fea0003800000 */
.L_x_7:
[----:B------:R-:W-:-:S00]  /*0bd0*/  BRA `(.L_x_7) ;  /* 0xfffffffc00fc7947 */ /* 0x000fc0000383ffff */
[----:B------:R-:W-:-:S00]  /*0be0*/  NOP ;  /* 0x0000000000007918 */ /* 0x000fc00000000000 */
        /* <DEDUP_REMOVED lines=9> */
.L_x_13:


//--------------------- .text._Z15MatrixMulKernelPfS_S_iii --------------------------
	.section	.text._Z15MatrixMulKernelPfS_S_iii,"ax",@progbits
	.align	128
        .global         _Z15MatrixMulKernelPfS_S_iii
        .type           _Z15MatrixMulKernelPfS_S_iii,@function
        .size           _Z15MatrixMulKernelPfS_S_iii,(.L_x_14 - _Z15MatrixMulKernelPfS_S_iii)
        .other          _Z15MatrixMulKernelPfS_S_iii,@"STO_CUDA_ENTRY STV_DEFAULT"
_Z15MatrixMulKernelPfS_S_iii:
.text._Z15MatrixMulKernelPfS_S_iii:
[----:B------:R-:W-:Y:S01]  /*0000*/  LDC R1, c[0x0][0x37c] ;  /* 0x0000df00ff017b82 */ /* 0x000fe20000000800 */
[----:B------:R-:W0:Y:S07]  /*0010*/  S2R R7, SR_TID.Y ;  /* 0x0000000000077919 */ /* 0x000e2e0000002200 */
[----:B------:R-:W1:Y:S01]  /*0020*/  LDC R18, c[0x0][0x360] ;  /* 0x0000d800ff127b82 */ /* 0x000e620000000800 */
[----:B------:R-:W1:Y:S07]  /*0030*/  S2R R5, SR_TID.X ;  /* 0x0000000000057919 */ /* 0x000e6e0000002100 */
[----:B------:R-:W0:Y:S08]  /*0040*/  S2UR UR5, SR_CTAID.Y ;  /* 0x00000000000579c3 */ /* 0x000e300000002600 */
[----:B------:R-:W0:Y:S08]  /*0050*/  LDC R0, c[0x0][0x364] ;  /* 0x0000d900ff007b82 */ /* 0x000e300000000800 */
[----:B------:R-:W1:Y:S08]  /*0060*/  S2UR UR4, SR_CTAID.X ;  /* 0x00000000000479c3 */ /* 0x000e700000002500 */
[----:B------:R-:W2:Y:S01]  /*0070*/  LDC.64 R2, c[0x0][0x398] ;  /* 0x0000e600ff027b82 */ /* 0x000ea20000000a00 */
[----:B0-----:R-:W-:-:S02]  /*0080*/  IMAD R0, R0, UR5, R7 ;  /* 0x0000000500007c24 */ /* 0x001fc4000f8e0207 */
[----:B-1----:R-:W-:-:S03]  /*0090*/  IMAD R18, R18, UR4, R5 ;  /* 0x0000000412127c24 */ /* 0x002fc6000f8e0205 */
[----:B--2---:R-:W-:-:S04]  /*00a0*/  ISETP.GE.AND P0, PT, R0, R2, PT ;  /* 0x000000020000720c */ /* 0x004fc80003f06270 */
[----:B------:R-:W-:-:S13]  /*00b0*/  ISETP.GE.OR P0, PT, R18, R3, P0 ;  /* 0x000000031200720c */ /* 0x000fda0000706670 */
[----:B------:R-:W-:Y:S05]  /*00c0*/  @P0 EXIT ;  /* 0x000000000000094d */ /* 0x000fea0003800000 */
[----:B------:R-:W0:Y:S01]  /*00d0*/  LDC R19, c[0x0][0x3a0] ;  /* 0x0000e800ff137b82 */ /* 0x000e220000000800 */
[----:B------:R-:W1:Y:S01]  /*00e0*/  LDCU.64 UR4, c[0x0][0x358] ;  /* 0x00006b00ff0477ac */ /* 0x000e620008000a00 */
[----:B------:R-:W-:Y:S01]  /*00f0*/  HFMA2 R24, -RZ, RZ, 0, 0 ;  /* 0x00000000ff187431 */ /* 0x000fe200000001ff */
[----:B0-----:R-:W-:-:S13]  /*0100*/  ISETP.GE.AND P0, PT, R19, 0x1, PT ;  /* 0x000000011300780c */ /* 0x001fda0003f06270 */
[----:B-1----:R-:W-:Y:S05]  /*0110*/  @!P0 BRA `(.L_x_8) ;  /* 0x0000000400e08947 */ /* 0x002fea0003800000 */
[C---:B------:R-:W-:Y:S01]  /*0120*/  ISETP.GE.U32.AND P1, PT, R19.reuse, 0x8, PT ;  /* 0x000000081300780c */ /* 0x040fe20003f26070 */
[----:B------:R-:W-:Y:S01]  /*0130*/  IMAD R20, R0, R19, RZ ;  /* 0x0000001300147224 */ /* 0x000fe200078e02ff */
[----:B------:R-:W-:Y:S02]  /*0140*/  LOP3.LUT R27, R19, 0x7, RZ, 0xc0, !PT ;  /* 0x00000007131b7812 */ /* 0x000fe400078ec0ff */
[----:B------:R-:W-:Y:S02]  /*0150*/  MOV R24, RZ ;  /* 0x000000ff00187202 */ /* 0x000fe40000000f00 */
[----:B------:R-:W-:Y:S02]  /*0160*/  ISETP.NE.AND P0, PT, R27, RZ, PT ;  /* 0x000000ff1b00720c */ /* 0x000fe40003f05270 */
[----:B------:R-:W-:-:S05]  /*0170*/  MOV R21, RZ ;  /* 0x000000ff00157202 */ /* 0x000fca0000000f00 */
[----:B------:R-:W-:Y:S06]  /*0180*/  @!P1 BRA `(.L_x_9) ;  /* 0x0000000000c49947 */ /* 0x000fec0003800000 */
[----:B------:R-:W0:Y:S01]  /*0190*/  LDC.64 R4, c[0x0][0x388] ;  /* 0x0000e200ff047b82 */ /* 0x000e220000000a00 */
[----:B------:R-:W-:Y:S02]  /*01a0*/  LOP3.LUT R21, R19, 0x7ffffff8, RZ, 0xc0, !PT ;  /* 0x7ffffff813157812 */ /* 0x000fe400078ec0ff */
[----:B------:R-:W-:Y:S02]  /*01b0*/  MOV R24, RZ ;  /* 0x000000ff00187202 */ /* 0x000fe40000000f00 */
[----:B------:R-:W-:Y:S02]  /*01c0*/  MOV R2, R18 ;  /* 0x0000001200027202 */ /* 0x000fe40000000f00 */
[----:B------:R-:W-:Y:S01]  /*01d0*/  IADD3 R22, PT, PT, -R21, RZ, RZ ;  /* 0x000000ff15167210 */ /* 0x000fe20007ffe1ff */
[----:B0-----:R-:W-:-:S03]  /*01e0*/  IMAD.WIDE.U32 R4, R20, 0x4, R4 ;  /* 0x0000000414047825 */ /* 0x001fc600078e0004 */
[----:B------:R-:W-:-:S04]  /*01f0*/  IADD3 R6, P1, PT, R4, 0x10, RZ ;  /* 0x0000001004067810 */ /* 0x000fc80007f3e0ff */
[----:B------:R-:W-:-:S09]  /*0200*/  IADD3.X R7, PT, PT, RZ, R5, RZ, P1, !PT ;  /* 0x00000005ff077210 */ /* 0x000fd20000ffe4ff */
.L_x_10:
[----:B------:R-:W0:Y:S01]  /*0210*/  LDC.64 R16, c[0x0][0x390] ;  /* 0x0000e400ff107b82 */ /* 0x000e220000000a00 */
[----:B------:R-:W-:Y:S02]  /*0220*/  MOV R4, R6 ;  /* 0x0000000600047202 */ /* 0x000fe40000000f00 */
[----:B------:R-:W-:-:S05]  /*0230*/  MOV R5, R7 ;  /* 0x0000000700057202 */ /* 0x000fca0000000f00 */
[----:B------:R-:W2:Y:S04]  /*0240*/  LDG.E R25, desc[UR4][R4.64+-0x10] ;  /* 0xfffff00404197981 */ /* 0x000ea8000c1e1900 */
[----:B------:R-:W3:Y:S04]  /*0250*/  LDG.E R23, desc[UR4][R4.64+-0xc] ;  /* 0xfffff40404177981 */ /* 0x000ee8000c1e1900 */
[----:B------:R-:W4:Y:S04]  /*0260*/  LDG.E R29, desc[UR4][R4.64+-0x8] ;  /* 0xfffff804041d7981 */ /* 0x000f28000c1e1900 */
[----:B------:R-:W5:Y:S01]  /*0270*/  LDG.E R28, desc[UR4][R4.64+-0x4] ;  /* 0xfffffc04041c7981 */ /* 0x000f62000c1e1900 */
[----:B0-----:R-:W-:-:S05]  /*0280*/  IMAD.WIDE R16, R2, 0x4, R16 ;  /* 0x0000000402107825 */ /* 0x001fca00078e0210 */
[----:B------:R0:W2:Y:S01]  /*0290*/  LDG.E R26, desc[UR4][R16.64] ;  /* 0x00000004101a7981 */ /* 0x0000a2000c1e1900 */
[----:B------:R-:W-:-:S04]  /*02a0*/  IMAD.WIDE R14, R3, 0x4, R16 ;  /* 0x00000004030e7825 */ /* 0x000fc800078e0210 */
[C---:B------:R-:W-:Y:S02]  /*02b0*/  IMAD.WIDE R6, R3.reuse, 0x4, R14 ;  /* 0x0000000403067825 */ /* 0x040fe400078e020e */
[----:B------:R-:W3:Y:S02]  /*02c0*/  LDG.E R14, desc[UR4][R14.64] ;  /* 0x000000040e0e7981 */ /* 0x000ee4000c1e1900 */
[C---:B------:R-:W-:Y:S02]  /*02d0*/  IMAD.WIDE R10, R3.reuse, 0x4, R6 ;  /* 0x00000004030a7825 */ /* 0x040fe400078e0206 */
[----:B------:R-:W4:Y:S02]  /*02e0*/  LDG.E R6, desc[UR4][R6.64] ;  /* 0x0000000406067981 */ /* 0x000f24000c1e1900 */
[C---:B------:R-:W-:Y:S02]  /*02f0*/  IMAD.WIDE R8, R3.reuse, 0x4, R10 ;  /* 0x0000000403087825 */ /* 0x040fe400078e020a */
[----:B------:R-:W5:Y:S02]  /*0300*/  LDG.E R10, desc[UR4][R10.64] ;  /* 0x000000040a0a7981 */ /* 0x000f64000c1e1900 */
[----:B------:R-:W-:-:S02]  /*0310*/  IMAD.WIDE R12, R3, 0x4, R8 ;  /* 0x00000004030c7825 */ /* 0x000fc400078e0208 */
[----:B------:R-:W5:Y:S04]  /*0320*/  LDG.E R7, desc[UR4][R4.64] ;  /* 0x0000000404077981 */ /* 0x000f68000c1e1900 */
[----:B------:R-:W5:Y:S01]  /*0330*/  LDG.E R8, desc[UR4][R8.64] ;  /* 0x0000000408087981 */ /* 0x000f62000c1e1900 */
[----:B0-----:R-:W-:-:S03]  /*0340*/  IMAD.WIDE R16, R3, 0x4, R12 ;  /* 0x0000000403107825 */ /* 0x001fc600078e020c */
[----:B------:R-:W5:Y:S04]  /*0350*/  LDG.E R12, desc[UR4][R12.64] ;  /* 0x000000040c0c7981 */ /* 0x000f68000c1e1900 */
[----:B------:R-:W5:Y:S04]  /*0360*/  LDG.E R15, desc[UR4][R16.64] ;  /* 0x00000004100f7981 */ /* 0x000f68000c1e1900 */
[----:B------:R-:W5:Y:S04]  /*0370*/  LDG.E R9, desc[UR4][R4.64+0x4] ;  /* 0x0000040404097981 */ /* 0x000f68000c1e1900 */
[----:B------:R-:W5:Y:S01]  /*0380*/  LDG.E R11, desc[UR4][R4.64+0xc] ;  /* 0x00000c04040b7981 */ /* 0x000f62000c1e1900 */
[----:B--2---:R-:W-:Y:S01]  /*0390*/  FFMA R26, R25, R26, R24 ;  /* 0x0000001a191a7223 */ /* 0x004fe20000000018 */
[----:B------:R-:W-:-:S02]  /*03a0*/  IMAD.WIDE R24, R3, 0x4, R16 ;  /* 0x0000000403187825 */ /* 0x000fc400078e0210 */
[----:B------:R-:W2:Y:S04]  /*03b0*/  LDG.E R16, desc[UR4][R4.64+0x8] ;  /* 0x0000080404107981 */ /* 0x000ea8000c1e1900 */
[----:B------:R-:W2:Y:S01]  /*03c0*/  LDG.E R24, desc[UR4][R24.64] ;  /* 0x0000000418187981 */ /* 0x000ea2000c1e1900 */
[----:B---3--:R-:W-:Y:S01]  /*03d0*/  FFMA R14, R23, R14, R26 ;  /* 0x0000000e170e7223 */ /* 0x008fe2000000001a */
[----:B------:R-:W-:-:S03]  /*03e0*/  IADD3 R22, PT, PT, R22, 0x8, RZ ;  /* 0x0000000816167810 */ /* 0x000fc60007ffe0ff */
[----:B----4-:R-:W-:Y:S01]  /*03f0*/  FFMA R29, R29, R6, R14 ;  /* 0x000000061d1d7223 */ /* 0x010fe2000000000e */
[----:B------:R-:W-:-:S03]  /*0400*/  ISETP.NE.AND P1, PT, R22, RZ, PT ;  /* 0x000000ff1600720c */ /* 0x000fc60003f25270 */
[----:B-----5:R-:W-:Y:S01]  /*0410*/  FFMA R10, R28, R10, R29 ;  /* 0x0000000a1c0a7223 */ /* 0x020fe2000000001d */
[----:B------:R-:W-:-:S03]  /*0420*/  IADD3 R6, P2, PT, R4, 0x20, RZ ;  /* 0x0000002004067810 */ /* 0x000fc60007f5e0ff */
[----:B------:R-:W-:Y:S01]  /*0430*/  FFMA R8, R7, R8, R10 ;  /* 0x0000000807087223 */ /* 0x000fe2000000000a */
[----:B------:R-:W-:Y:S02]  /*0440*/  IADD3.X R7, PT, PT, RZ, R5, RZ, P2, !PT ;  /* 0x00000005ff077210 */ /* 0x000fe400017fe4ff */
[----:B------:R-:W-:Y:S01]  /*0450*/  LEA R2, R3, R2, 0x3 ;  /* 0x0000000203027211 */ /* 0x000fe200078e18ff */
[----:B------:R-:W-:-:S04]  /*0460*/  FFMA R9, R9, R12, R8 ;  /* 0x0000000c09097223 */ /* 0x000fc80000000008 */
[----:B--2---:R-:W-:-:S04]  /*0470*/  FFMA R16, R16, R15, R9 ;  /* 0x0000000f10107223 */ /* 0x004fc80000000009 */
[----:B------:R-:W-:Y:S01]  /*0480*/  FFMA R24, R11, R24, R16 ;  /* 0x000000180b187223 */ /* 0x000fe20000000010 */
[----:B------:R-:W-:Y:S06]  /*0490*/  @P1 BRA `(.L_x_10) ;  /* 0xfffffffc005c1947 */ /* 0x000fec000383ffff */
.L_x_9:
[----:B------:R-:W-:Y:S05]  /*04a0*/  @!P0 BRA `(.L_x_8) ;  /* 0x0000000000fc8947 */ /* 0x000fea0003800000 */
[----:B------:R-:W-:Y:S02]  /*04b0*/  ISETP.GE.U32.AND P1, PT, R27, 0x4, PT ;  /* 0x000000041b00780c */ /* 0x000fe40003f26070 */
[----:B------:R-:W-:-:S04]  /*04c0*/  LOP3.LUT R2, R19, 0x3, RZ, 0xc0, !PT ;  /* 0x0000000313027812 */ /* 0x000fc800078ec0ff */
[----:B------:R-:W-:-:S07]  /*04d0*/  ISETP.NE.AND P0, PT, R2, RZ, PT ;  /* 0x000000ff0200720c */ /* 0x000fce0003f05270 */
[----:B------:R-:W-:Y:S06]  /*04e0*/  @!P1 BRA `(.L_x_11) ;  /* 0x00000000006c9947 */ /* 0x000fec0003800000 */
[----:B------:R-:W0:Y:S01]  /*04f0*/  LDC.64 R6, c[0x0][0x390] ;  /* 0x0000e400ff067b82 */ /* 0x000e220000000a00 */
[----:B------:R-:W1:Y:S01]  /*0500*/  LDCU.64 UR6, c[0x0][0x388] ;  /* 0x00007100ff0677ac */ /* 0x000e620008000a00 */
[----:B------:R-:W-:Y:S01]  /*0510*/  IMAD R9, R21, R3, R18 ;  /* 0x0000000315097224 */ /* 0x000fe200078e0212 */
[CC--:B------:R-:W-:Y:S02]  /*0520*/  IADD3 R5, PT, PT, R20.reuse, R21.reuse, RZ ;  /* 0x0000001514057210 */ /* 0x0c0fe40007ffe0ff */
[----:B------:R-:W-:-:S03]  /*0530*/  IADD3 R10, P1, PT, R20, R21, RZ ;  /* 0x00000015140a7210 */ /* 0x000fc60007f3e0ff */
[----:B------:R-:W2:Y:S01]  /*0540*/  LDC.64 R14, c[0x0][0x388] ;  /* 0x0000e200ff0e7b82 */ /* 0x000ea20000000a00 */
[----:B0-----:R-:W-:-:S04]  /*0550*/  IMAD.WIDE R6, R9, 0x4, R6 ;  /* 0x0000000409067825 */ /* 0x001fc800078e0206 */
[----:B------:R-:W-:Y:S02]  /*0560*/  IMAD.WIDE R8, R3, 0x4, R6 ;  /* 0x0000000403087825 */ /* 0x000fe400078e0206 */
[----:B------:R-:W3:Y:S02]  /*0570*/  LDG.E R6, desc[UR4][R6.64] ;  /* 0x0000000406067981 */ /* 0x000ee4000c1e1900 */
[----:B--2---:R-:W-:Y:S01]  /*0580*/  IMAD.WIDE.U32 R14, R5, 0x4, R14 ;  /* 0x00000004050e7825 */ /* 0x004fe200078e000e */
[----:B------:R-:W-:Y:S02]  /*0590*/  IADD3.X R5, PT, PT, RZ, RZ, RZ, P1, !PT ;  /* 0x000000ffff057210 */ /* 0x000fe40000ffe4ff */
[----:B-1----:R-:W-:-:S03]  /*05a0*/  LEA R4, P1, R10, UR6, 0x2 ;  /* 0x000000060a047c11 */ /* 0x002fc6000f8210ff */
[----:B------:R-:W3:Y:S01]  /*05b0*/  LDG.E R15, desc[UR4][R14.64] ;  /* 0x000000040e0f7981 */ /* 0x000ee2000c1e1900 */
[----:B------:R-:W-:Y:S01]  /*05c0*/  LEA.HI.X R5, R10, UR7, R5, 0x2, P1 ;  /* 0x000000070a057c11 */ /* 0x000fe200088f1405 */
[C---:B------:R-:W-:Y:S02]  /*05d0*/  IMAD.WIDE R10, R3.reuse, 0x4, R8 ;  /* 0x00000004030a7825 */ /* 0x040fe400078e0208 */
[----:B------:R-:W2:Y:S04]  /*05e0*/  LDG.E R8, desc[UR4][R8.64] ;  /* 0x0000000408087981 */ /* 0x000ea8000c1e1900 */
[----:B------:R-:W2:Y:S01]  /*05f0*/  LDG.E R17, desc[UR4][R4.64+0x4] ;  /* 0x0000040404117981 */ /* 0x000ea2000c1e1900 */
[----:B------:R-:W-:-:S03]  /*0600*/  IMAD.WIDE R12, R3, 0x4, R10 ;  /* 0x00000004030c7825 */ /* 0x000fc600078e020a */
[----:B------:R-:W4:Y:S04]  /*0610*/  LDG.E R22, desc[UR4][R10.64] ;  /* 0x000000040a167981 */ /* 0x000f28000c1e1900 */
[----:B------:R-:W4:Y:S04]  /*0620*/  LDG.E R16, desc[UR4][R4.64+0x8] ;  /* 0x0000080404107981 */ /* 0x000f28000c1e1900 */
[----:B------:R-:W5:Y:S04]  /*0630*/  LDG.E R23, desc[UR4][R4.64+0xc] ;  /* 0x00000c0404177981 */ /* 0x000f68000c1e1900 */
[----:B------:R-:W5:Y:S01]  /*0640*/  LDG.E R12, desc[UR4][R12.64] ;  /* 0x000000040c0c7981 */ /* 0x000f62000c1e1900 */
[----:B------:R-:W-:Y:S01]  /*0650*/  IADD3 R21, PT, PT, R21, 0x4, RZ ;  /* 0x0000000415157810 */ /* 0x000fe20007ffe0ff */
[----:B---3--:R-:W-:-:S04]  /*0660*/  FFMA R24, R15, R6, R24 ;  /* 0x000000060f187223 */ /* 0x008fc80000000018 */
[----:B--2---:R-:W-:-:S04]  /*0670*/  FFMA R17, R17, R8, R24 ;  /* 0x0000000811117223 */ /* 0x004fc80000000018 */
[----:B----4-:R-:W-:-:S04]  /*0680*/  FFMA R16, R16, R22, R17 ;  /* 0x0000001610107223 */ /* 0x010fc80000000011 */
[----:B-----5:R-:W-:-:S07]  /*0690*/  FFMA R24, R23, R12, R16 ;  /* 0x0000000c17187223 */ /* 0x020fce0000000010 */
.L_x_11:
[----:B------:R-:W-:Y:S05]  /*06a0*/  @!P0 BRA `(.L_x_8) ;  /* 0x00000000007c8947 */ /* 0x000fea0003800000 */
[----:B------:R-:W-:Y:S02]  /*06b0*/  ISETP.NE.AND P1, PT, R2, 0x1, PT ;  /* 0x000000010200780c */ /* 0x000fe40003f25270 */
[----:B------:R-:W-:-:S04]  /*06c0*/  LOP3.LUT R19, R19, 0x1, RZ, 0xc0, !PT ;  /* 0x0000000113137812 */ /* 0x000fc800078ec0ff */
[----:B------:R-:W-:-:S07]  /*06d0*/  ISETP.NE.U32.AND P0, PT, R19, 0x1, PT ;  /* 0x000000011300780c */ /* 0x000fce0003f05070 */
[----:B------:R-:W0:Y:S01]  /*06e0*/  @P1 LDC.64 R12, c[0x0][0x388] ;  /* 0x0000e200ff0c1b82 */ /* 0x000e220000000a00 */
[CC--:B------:R-:W-:Y:S02]  /*06f0*/  @P1 IADD3 R15, PT, PT, R20.reuse, R21.reuse, RZ ;  /* 0x00000015140f1210 */ /* 0x0c0fe40007ffe0ff */
[----:B------:R-:W-:-:S04]  /*0700*/  @P1 IADD3 R2, P2, PT, R20, R21, RZ ;  /* 0x0000001514021210 */ /* 0x000fc80007f5e0ff */
[----:B------:R-:W-:Y:S01]  /*0710*/  @P1 IADD3.X R14, PT, PT, RZ, RZ, RZ, P2, !PT ;  /* 0x000000ffff0e1210 */ /* 0x000fe200017fe4ff */
[----:B------:R-:W1:Y:S08]  /*0720*/  @P1 LDC.64 R10, c[0x0][0x390] ;  /* 0x0000e400ff0a1b82 */ /* 0x000e700000000a00 */
[----:B------:R-:W2:Y:S08]  /*0730*/  @P1 LDC.64 R8, c[0x0][0x388] ;  /* 0x0000e200ff081b82 */ /* 0x000eb00000000a00 */
[----:B------:R-:W3:Y:S01]  /*0740*/  @!P0 LDC.64 R6, c[0x0][0x388] ;  /* 0x0000e200ff068b82 */ /* 0x000ee20000000a00 */
[----:B0-----:R-:W-:-:S04]  /*0750*/  @P1 IMAD.WIDE.U32 R12, R15, 0x4, R12 ;  /* 0x000000040f0c1825 */ /* 0x001fc800078e000c */
[C---:B------:R-:W-:Y:S01]  /*0760*/  @P1 IMAD R15, R21.reuse, R3, R18 ;  /* 0x00000003150f1224 */ /* 0x040fe200078e0212 */
[----:B------:R-:W-:Y:S01]  /*0770*/  @P1 IADD3 R21, PT, PT, R21, 0x2, RZ ;  /* 0x0000000215151810 */ /* 0x000fe20007ffe0ff */
[----:B------:R-:W4:Y:S01]  /*0780*/  @P1 LDG.E R13, desc[UR4][R12.64] ;  /* 0x000000040c0d1981 */ /* 0x000f22000c1e1900 */
[----:B------:R-:W0:Y:S01]  /*0790*/  @!P0 LDC.64 R4, c[0x0][0x390] ;  /* 0x0000e400ff048b82 */ /* 0x000e220000000a00 */
[----:B-1----:R-:W-:Y:S01]  /*07a0*/  @P1 IMAD.WIDE R10, R15, 0x4, R10 ;  /* 0x000000040f0a1825 */ /* 0x002fe200078e020a */
[----:B------:R-:W-:Y:S02]  /*07b0*/  @!P0 IADD3 R17, PT, PT, R20, R21, RZ ;  /* 0x0000001514118210 */ /* 0x000fe40007ffe0ff */
[----:B--2---:R-:W-:Y:S01]  /*07c0*/  @P1 LEA R8, P2, R2, R8, 0x2 ;  /* 0x0000000802081211 */ /* 0x004fe200078410ff */
[----:B------:R-:W-:-:S03]  /*07d0*/  @!P0 IMAD R21, R21, R3, R18 ;  /* 0x0000000315158224 */ /* 0x000fc600078e0212 */
[----:B------:R-:W-:Y:S01]  /*07e0*/  @P1 LEA.HI.X R9, R2, R9, R14, 0x2, P2 ;  /* 0x0000000902091211 */ /* 0x000fe200010f140e */
[----:B------:R-:W-:Y:S01]  /*07f0*/  @P1 IMAD.WIDE R14, R3, 0x4, R10 ;  /* 0x00000004030e1825 */ /* 0x000fe200078e020a */
[----:B------:R-:W4:Y:S03]  /*0800*/  @P1 LDG.E R2, desc[UR4][R10.64] ;  /* 0x000000040a021981 */ /* 0x000f26000c1e1900 */
[----:B---3--:R-:W-:Y:S01]  /*0810*/  @!P0 IMAD.WIDE.U32 R6, R17, 0x4, R6 ;  /* 0x0000000411068825 */ /* 0x008fe200078e0006 */
[----:B------:R-:W2:Y:S04]  /*0820*/  @P1 LDG.E R9, desc[UR4][R8.64+0x4] ;  /* 0x0000040408091981 */ /* 0x000ea8000c1e1900 */
[----:B------:R-:W2:Y:S01]  /*0830*/  @P1 LDG.E R14, desc[UR4][R14.64] ;  /* 0x000000040e0e1981 */ /* 0x000ea2000c1e1900 */
[----:B0-----:R-:W-:-:S03]  /*0840*/  @!P0 IMAD.WIDE R4, R21, 0x4, R4 ;  /* 0x0000000415048825 */ /* 0x001fc600078e0204 */
[----:B------:R-:W3:Y:S04]  /*0850*/  @!P0 LDG.E R7, desc[UR4][R6.64] ;  /* 0x0000000406078981 */ /* 0x000ee8000c1e1900 */
[----:B------:R-:W3:Y:S01]  /*0860*/  @!P0 LDG.E R4, desc[UR4][R4.64] ;  /* 0x0000000404048981 */ /* 0x000ee2000c1e1900 */
[----:B----4-:R-:W-:-:S04]  /*0870*/  @P1 FFMA R2, R13, R2, R24 ;  /* 0x000000020d021223 */ /* 0x010fc80000000018 */
[----:B--2---:R-:W-:-:S04]  /*0880*/  @P1 FFMA R24, R9, R14, R2 ;  /* 0x0000000e09181223 */ /* 0x004fc80000000002 */
[----:B---3--:R-:W-:-:S07]  /*0890*/  @!P0 FFMA R24, R7, R4, R24 ;  /* 0x0000000407188223 */ /* 0x008fce0000000018 */
.L_x_8:
[----:B------:R-:W0:Y:S01]  /*08a0*/  LDC.64 R4, c[0x0][0x380] ;  /* 0x0000e000ff047b82 */ /* 0x000e220000000a00 */
[----:B------:R-:W-:-:S04]  /*08b0*/  IMAD R3, R0, R3, R18 ;  /* 0x0000000300037224 */ /* 0x000fc800078e0212 */
[----:B0-----:R-:W-:-:S05]  /*08c0*/  IMAD.WIDE R2, R3, 0x4, R4 ;  /* 0x0000000403027825 */ /* 0x001fca00078e0204 */
[----:B------:R-:W-:Y:S01]  /*08d0*/  STG.E desc[UR4][R2.64], R24 ;  /* 0x0000001802007986 */ /* 0x000fe2000c101904 */
[----:B------:R-:W-:Y:S05]  /*08e0*/  EXIT ;  /* 0x000000000000794d */ /* 0x000fea0003800000 */
.L_x_12:
        /* <DEDUP_REMOVED lines=9> */
.L_x_14:


//--------------------- .nv.shared._Z15matrixMulKernelPfS_S_iii --------------------------
	.section	.nv.shared._Z15matrixMulKernelPfS_S_iii,"aw",@nobits
	.sectionflags	@""
	.align	16
	.zero		1024


//--------------------- .nv.shared.reserved.0     --------------------------
	.section	.nv.shared.reserved.0,"aw",@nobits
	.weak		__nv_reservedSMEM_offset_0_alias
	.size		__nv_reservedSMEM_offset_0_alias, 0, 64
	.other		__nv_reservedSMEM_offset_0_alias,@"STO_CUDA_RESERVED_SHARED STV_DEFAULT"
__nv_reservedSMEM_offset_0_alias:
	.zero		0
	.zero		64


//--------------------- .nv.shared._Z15MatrixMulKernelPfS_S_iii --------------------------
	.section	.nv.shared._Z15MatrixMulKernelPfS_S_iii,"aw",@nobits
	.sectionflags	@""
	.align	16
	.zero		1024


//--------------------- .nv.constant0._Z15matrixMulKernelPfS_S_iii --------------------------
	.section	.nv.constant0._Z15matrixMulKernelPfS_S_iii,"a",@progbits
	.sectionflags	@""
	.align	4
.nv.constant0._Z15matrixMulKernelPfS_S_iii:
	.zero		932


//--------------------- .nv.constant0._Z15MatrixMulKernelPfS_S_iii --------------------------
	.section	.nv.constant0._Z15MatrixMulKernelPfS_S_iii,"a",@progbits
	.sectionflags	@""
	.align	4
.nv.constant0._Z15MatrixMulKernelPfS_S_iii:
	.zero		932


//--------------------- SYMBOLS --------------------------

	.type		.nv.reservedSmem.offset0,@object
	.size		.nv.reservedSmem.offset0,0x4
	.type		.nv.reservedSmem.cap,@object
	.size		.nv.reservedSmem.cap,0x4
